	.target	sm_100a

	.elftype	@"ET_EXEC"


//--------------------- .note.nv.tkinfo           --------------------------
	.section	.note.nv.tkinfo,"",@"SHT_NOTE"
	.sectionflags	@"SHF_NOTE_NV_TKINFO"
	.tkinfo
        /*0018*/ 	.word	0x00000002
        /*0030*/ 	.string	""
        /*0030*/ 	.string	"ptxas"
        /*0030*/ 	.string	"Cuda compilation tools, release 13.0, V13.0.88"
        /*0030*/ 	.string	"Build cuda_13.0.r13.0/compiler.36424714_0"
        /*0030*/ 	.string	"-arch sm_100a -m 64 "



//--------------------- .note.nv.cuinfo           --------------------------
	.section	.note.nv.cuinfo,"",@"SHT_NOTE"
	.sectionflags	@"SHF_NOTE_NV_CUINFO"
        /*0018*/ 	.short	0x0002
        /*001a*/ 	.short	0x0064
        /*001c*/ 	.short	0x0082
	.zero		2


//--------------------- .nv.info                  --------------------------
	.section	.nv.info,"",@"SHT_CUDA_INFO"
	.align	4


	//----- nvinfo : EIATTR_REGCOUNT
	.align		4
        /*0000*/ 	.byte	0x04, 0x2f
        /*0002*/ 	.short	(.L_19 - .L_18)
	.align		4
.L_18:
        /*0004*/ 	.word	index@(_ZN7cutlass13device_kernelINS_4gemm6kernel13GemmUniversalIN4cute5tupleIJiiiiEEENS1_10collective13CollectiveMmaINS1_35MainloopSm100TmaUmmaWarpSpecializedILi15ELi2ELi4ENS5_IJNS4_1CILi2EEENSA_ILi1EEESC_EEEEENS5_IJNSA_ILi64EEENSA_ILi48EEESF_EEENS_10bfloat16_tENS5_IJlSC_lEEESI_SJ_NS4_8TiledMMAINS4_8MMA_AtomIJNS4_20SM100_MMA_F16BF16_SSISI_SI_fLi64ELi48ELNS4_4UMMA5MajorE0ELSO_0ELNSN_7ScaleInE0ELSP_0EEEEEENS4_6LayoutINS5_IJSC_SC_SC_EEENS5_IJNSA_ILi0EEESU_SU_EEEEENS5_IJNS4_10UnderscoreESX_SX_EEEEENS4_13SM90_TMA_LOADENS4_14ComposedLayoutINS4_7SwizzleILi3ELi4ELi3EEENS4_18smem_ptr_flag_bitsILi16EEENSS_INS5_IJNSA_ILi8EEESF_EEENS5_IJSF_SC_EEEEEEEvNS4_8identityENS4_23SM90_TMA_LOAD_MULTICASTES1A_vS1B_EENS_8epilogue10collective18CollectiveEpilogueINS1E_23Sm100TmaWarpSpecializedILi2ELi1ELi24ELb1ELb0EEEJSH_NS5_IJNSS_ISF_SC_EENSS_ISG_SC_EEEEESI_SJ_SI_SJ_NS1E_6fusion15FusionCallbacksIS1I_NS1M_17LinearCombinationISI_fSI_fLNS_15FloatRoundStyleE2EEESH_S1L_JEEENS4_5SM1004TMEM4LOAD26SM100_TMEM_LOAD_16dp256b2xES10_NS11_INS12_ILi1ELi4ELi3EEES15_NSS_INS5_IJS16_NSA_ILi16EEEEEENS5_IJS1X_SC_EEEEEEENS4_17SM75_U32x4_LDSM_NENS4_14SM90_TMA_STOREES21_NS4_17SM90_U32x4_STSM_NENS4_39AutoVectorizingCopyWithAssumedAlignmentILi128EEEEEEvvEEEEvNT_6ParamsE)
        /*0008*/ 	.word	0x0000004c


	//----- nvinfo : EIATTR_FRAME_SIZE
	.align		4
.L_19:
        /*000c*/ 	.byte	0x04, 0x11
        /*000e*/ 	.short	(.L_21 - .L_20)
	.align		4
.L_20:
        /*0010*/ 	.word	index@($__internal_2_$__cuda_sm10x_tcgen05_guardrail_trap_unallocated_columns_being_dealloced)
        /*0014*/ 	.word	0x00000000


	//----- nvinfo : EIATTR_FRAME_SIZE
	.align		4
.L_21:
        /*0018*/ 	.byte	0x04, 0x11
        /*001a*/ 	.short	(.L_23 - .L_22)
	.align		4
.L_22:
        /*001c*/ 	.word	index@($__internal_1_$__cuda_sm10x_tcgen05_guardrail_trap_phase_invalid_during_alloc)
        /*0020*/ 	.word	0x00000000


	//----- nvinfo : EIATTR_FRAME_SIZE
	.align		4
.L_23:
        /*0024*/ 	.byte	0x04, 0x11
        /*0026*/ 	.short	(.L_25 - .L_24)
	.align		4
.L_24:
        /*0028*/ 	.word	index@($__internal_0_$__cuda_sm10x_tcgen05_guardrail_trap_col_being_dealloced_not_returned_by_alloc)
        /*002c*/ 	.word	0x00000000


	//----- nvinfo : EIATTR_FRAME_SIZE
	.align		4
.L_25:
        /*0030*/ 	.byte	0x04, 0x11
        /*0032*/ 	.short	(.L_27 - .L_26)
	.align		4
.L_26:
        /*0034*/ 	.word	index@(_ZN7cutlass13device_kernelINS_4gemm6kernel13GemmUniversalIN4cute5tupleIJiiiiEEENS1_10collective13CollectiveMmaINS1_35MainloopSm100TmaUmmaWarpSpecializedILi15ELi2ELi4ENS5_IJNS4_1CILi2EEENSA_ILi1EEESC_EEEEENS5_IJNSA_ILi64EEENSA_ILi48EEESF_EEENS_10bfloat16_tENS5_IJlSC_lEEESI_SJ_NS4_8TiledMMAINS4_8MMA_AtomIJNS4_20SM100_MMA_F16BF16_SSISI_SI_fLi64ELi48ELNS4_4UMMA5MajorE0ELSO_0ELNSN_7ScaleInE0ELSP_0EEEEEENS4_6LayoutINS5_IJSC_SC_SC_EEENS5_IJNSA_ILi0EEESU_SU_EEEEENS5_IJNS4_10UnderscoreESX_SX_EEEEENS4_13SM90_TMA_LOADENS4_14ComposedLayoutINS4_7SwizzleILi3ELi4ELi3EEENS4_18smem_ptr_flag_bitsILi16EEENSS_INS5_IJNSA_ILi8EEESF_EEENS5_IJSF_SC_EEEEEEEvNS4_8identityENS4_23SM90_TMA_LOAD_MULTICASTES1A_vS1B_EENS_8epilogue10collective18CollectiveEpilogueINS1E_23Sm100TmaWarpSpecializedILi2ELi1ELi24ELb1ELb0EEEJSH_NS5_IJNSS_ISF_SC_EENSS_ISG_SC_EEEEESI_SJ_SI_SJ_NS1E_6fusion15FusionCallbacksIS1I_NS1M_17LinearCombinationISI_fSI_fLNS_15FloatRoundStyleE2EEESH_S1L_JEEENS4_5SM1004TMEM4LOAD26SM100_TMEM_LOAD_16dp256b2xES10_NS11_INS12_ILi1ELi4ELi3EEES15_NSS_INS5_IJS16_NSA_ILi16EEEEEENS5_IJS1X_SC_EEEEEEENS4_17SM75_U32x4_LDSM_NENS4_14SM90_TMA_STOREES21_NS4_17SM90_U32x4_STSM_NENS4_39AutoVectorizingCopyWithAssumedAlignmentILi128EEEEEEvvEEEEvNT_6ParamsE)
        /*0038*/ 	.word	0x00000000


	//----- nvinfo : EIATTR_MIN_STACK_SIZE
	.align		4
.L_27:
        /*003c*/ 	.byte	0x04, 0x12
        /*003e*/ 	.short	(.L_29 - .L_28)
	.align		4
.L_28:
        /*0040*/ 	.word	index@(_ZN7cutlass13device_kernelINS_4gemm6kernel13GemmUniversalIN4cute5tupleIJiiiiEEENS1_10collective13CollectiveMmaINS1_35MainloopSm100TmaUmmaWarpSpecializedILi15ELi2ELi4ENS5_IJNS4_1CILi2EEENSA_ILi1EEESC_EEEEENS5_IJNSA_ILi64EEENSA_ILi48EEESF_EEENS_10bfloat16_tENS5_IJlSC_lEEESI_SJ_NS4_8TiledMMAINS4_8MMA_AtomIJNS4_20SM100_MMA_F16BF16_SSISI_SI_fLi64ELi48ELNS4_4UMMA5MajorE0ELSO_0ELNSN_7ScaleInE0ELSP_0EEEEEENS4_6LayoutINS5_IJSC_SC_SC_EEENS5_IJNSA_ILi0EEESU_SU_EEEEENS5_IJNS4_10UnderscoreESX_SX_EEEEENS4_13SM90_TMA_LOADENS4_14ComposedLayoutINS4_7SwizzleILi3ELi4ELi3EEENS4_18smem_ptr_flag_bitsILi16EEENSS_INS5_IJNSA_ILi8EEESF_EEENS5_IJSF_SC_EEEEEEEvNS4_8identityENS4_23SM90_TMA_LOAD_MULTICASTES1A_vS1B_EENS_8epilogue10collective18CollectiveEpilogueINS1E_23Sm100TmaWarpSpecializedILi2ELi1ELi24ELb1ELb0EEEJSH_NS5_IJNSS_ISF_SC_EENSS_ISG_SC_EEEEESI_SJ_SI_SJ_NS1E_6fusion15FusionCallbacksIS1I_NS1M_17LinearCombinationISI_fSI_fLNS_15FloatRoundStyleE2EEESH_S1L_JEEENS4_5SM1004TMEM4LOAD26SM100_TMEM_LOAD_16dp256b2xES10_NS11_INS12_ILi1ELi4ELi3EEES15_NSS_INS5_IJS16_NSA_ILi16EEEEEENS5_IJS1X_SC_EEEEEEENS4_17SM75_U32x4_LDSM_NENS4_14SM90_TMA_STOREES21_NS4_17SM90_U32x4_STSM_NENS4_39AutoVectorizingCopyWithAssumedAlignmentILi128EEEEEEvvEEEEvNT_6ParamsE)
        /*0044*/ 	.word	0x00000000
.L_29:


//--------------------- .nv.compat                --------------------------
	.section	.nv.compat,"",@"SHT_CUDA_COMPAT_INFO"
	.align	4
        /*0000*/ 	.byte	0x02, 0x09, 0x01, 0x00, 0x02, 0x02, 0x02, 0x00, 0x02, 0x05, 0x05, 0x00, 0x03, 0x07, 0x01, 0x01
        /*0010*/ 	.byte	0x02, 0x03, 0x01, 0x00, 0x02, 0x06, 0x01, 0x00, 0x04, 0x0b, 0x08, 0x00, 0x09, 0x00, 0x00, 0x00
        /*0020*/ 	.byte	0x00, 0x00, 0x00, 0x00


//--------------------- .nv.info._ZN7cutlass13device_kernelINS_4gemm6kernel13GemmUniversalIN4cute5tupleIJiiiiEEENS1_10collective13CollectiveMmaINS1_35MainloopSm100TmaUmmaWarpSpecializedILi15ELi2ELi4ENS5_IJNS4_1CILi2EEENSA_ILi1EEESC_EEEEENS5_IJNSA_ILi64EEENSA_ILi48EEESF_EEENS_10bfloat16_tENS5_IJlSC_lEEESI_SJ_NS4_8TiledMMAINS4_8MMA_AtomIJNS4_20SM100_MMA_F16BF16_SSISI_SI_fLi64ELi48ELNS4_4UMMA5MajorE0ELSO_0ELNSN_7ScaleInE0ELSP_0EEEEEENS4_6LayoutINS5_IJSC_SC_SC_EEENS5_IJNSA_ILi0EEESU_SU_EEEEENS5_IJNS4_10UnderscoreESX_SX_EEEEENS4_13SM90_TMA_LOADENS4_14ComposedLayoutINS4_7SwizzleILi3ELi4ELi3EEENS4_18smem_ptr_flag_bitsILi16EEENSS_INS5_IJNSA_ILi8EEESF_EEENS5_IJSF_SC_EEEEEEEvNS4_8identityENS4_23SM90_TMA_LOAD_MULTICASTES1A_vS1B_EENS_8epilogue10collective18CollectiveEpilogueINS1E_23Sm100TmaWarpSpecializedILi2ELi1ELi24ELb1ELb0EEEJSH_NS5_IJNSS_ISF_SC_EENSS_ISG_SC_EEEEESI_SJ_SI_SJ_NS1E_6fusion15FusionCallbacksIS1I_NS1M_17LinearCombinationISI_fSI_fLNS_15FloatRoundStyleE2EEESH_S1L_JEEENS4_5SM1004TMEM4LOAD26SM100_TMEM_LOAD_16dp256b2xES10_NS11_INS12_ILi1ELi4ELi3EEES15_NSS_INS5_IJS16_NSA_ILi16EEEEEENS5_IJS1X_SC_EEEEEEENS4_17SM75_U32x4_LDSM_NENS4_14SM90_TMA_STOREES21_NS4_17SM90_U32x4_STSM_NENS4_39AutoVectorizingCopyWithAssumedAlignmentILi128EEEEEEvvEEEEvNT_6ParamsE --------------------------
	.section	.nv.info._ZN7cutlass13device_kernelINS_4gemm6kernel13GemmUniversalIN4cute5tupleIJiiiiEEENS1_10collective13CollectiveMmaINS1_35MainloopSm100TmaUmmaWarpSpecializedILi15ELi2ELi4ENS5_IJNS4_1CILi2EEENSA_ILi1EEESC_EEEEENS5_IJNSA_ILi64EEENSA_ILi48EEESF_EEENS_10bfloat16_tENS5_IJlSC_lEEESI_SJ_NS4_8TiledMMAINS4_8MMA_AtomIJNS4_20SM100_MMA_F16BF16_SSISI_SI_fLi64ELi48ELNS4_4UMMA5MajorE0ELSO_0ELNSN_7ScaleInE0ELSP_0EEEEEENS4_6LayoutINS5_IJSC_SC_SC_EEENS5_IJNSA_ILi0EEESU_SU_EEEEENS5_IJNS4_10UnderscoreESX_SX_EEEEENS4_13SM90_TMA_LOADENS4_14ComposedLayoutINS4_7SwizzleILi3ELi4ELi3EEENS4_18smem_ptr_flag_bitsILi16EEENSS_INS5_IJNSA_ILi8EEESF_EEENS5_IJSF_SC_EEEEEEEvNS4_8identityENS4_23SM90_TMA_LOAD_MULTICASTES1A_vS1B_EENS_8epilogue10collective18CollectiveEpilogueINS1E_23Sm100TmaWarpSpecializedILi2ELi1ELi24ELb1ELb0EEEJSH_NS5_IJNSS_ISF_SC_EENSS_ISG_SC_EEEEESI_SJ_SI_SJ_NS1E_6fusion15FusionCallbacksIS1I_NS1M_17LinearCombinationISI_fSI_fLNS_15FloatRoundStyleE2EEESH_S1L_JEEENS4_5SM1004TMEM4LOAD26SM100_TMEM_LOAD_16dp256b2xES10_NS11_INS12_ILi1ELi4ELi3EEES15_NSS_INS5_IJS16_NSA_ILi16EEEEEENS5_IJS1X_SC_EEEEEEENS4_17SM75_U32x4_LDSM_NENS4_14SM90_TMA_STOREES21_NS4_17SM90_U32x4_STSM_NENS4_39AutoVectorizingCopyWithAssumedAlignmentILi128EEEEEEvvEEEEvNT_6ParamsE,"",@"SHT_CUDA_INFO"
	.sectionflags	@""
	.align	4


	//----- nvinfo : EIATTR_CUDA_API_VERSION
	.align		4
        /*0000*/ 	.byte	0x04, 0x37
        /*0002*/ 	.short	(.L_31 - .L_30)
.L_30:
        /*0004*/ 	.word	0x00000082


	//----- nvinfo : EIATTR_KPARAM_INFO
	.align		4
.L_31:
        /*0008*/ 	.byte	0x04, 0x17
        /*000a*/ 	.short	(.L_33 - .L_32)
.L_32:
        /*000c*/ 	.word	0x00000000
        /*0010*/ 	.short	0x0000
        /*0012*/ 	.short	0x0000
        /*0014*/ 	.byte	0x00, 0xf0, 0x01, 0x20


	//----- nvinfo : EIATTR_AT_ENTRY_FRAGMENTS
	.align		4
.L_33:
        /*0018*/ 	.byte	0x04, 0x4f
        /*001a*/ 	.short	(.L_35 - .L_34)


	//   ....[0]....
.L_34:
        /*001c*/ 	.word	0x00000006


	//----- nvinfo : EIATTR_RESERVED_SMEM_USED
	.align		4
.L_35:
        /*0020*/ 	.byte	0x01, 0x41
	.zero		2


	//----- nvinfo : EIATTR_SPARSE_MMA_MASK
	.align		4
        /*0024*/ 	.byte	0x03, 0x50
        /*0026*/ 	.short	0x0000


	//----- nvinfo : EIATTR_TCGEN05_1CTA_USED
	.align		4
        /*0028*/ 	.byte	0x01, 0x51
	.zero		2


	//----- nvinfo : EIATTR_MAXREG_COUNT
	.align		4
        /*002c*/ 	.byte	0x03, 0x1b
        /*002e*/ 	.short	0x00ff


	//----- nvinfo : EIATTR_NUM_BARRIERS
	.align		4
        /*0030*/ 	.byte	0x02, 0x4c
        /*0032*/ 	.byte	0x07
	.zero		1


	//----- nvinfo : EIATTR_EXTERNS
	.align		4
        /*0034*/ 	.byte	0x04, 0x0f
        /*0036*/ 	.short	(.L_37 - .L_36)


	//   ....[0]....
	.align		4
.L_36:
        /*0038*/ 	.word	index@(__assertfail)


	//----- nvinfo : EIATTR_MERCURY_ISA_VERSION
	.align		4
.L_37:
        /*003c*/ 	.byte	0x03, 0x5f
        /*003e*/ 	.short	0x0101


	//----- nvinfo : EIATTR_INT_WARP_WIDE_INSTR_OFFSETS
	.align		4
        /*0040*/ 	.byte	0x04, 0x31
        /*0042*/ 	.short	(.L_39 - .L_38)


	//   ....[0]....
.L_38:
        /*0044*/ 	.word	0x00004400


	//   ....[1]....
        /*0048*/ 	.word	0x00004430


	//   ....[2]....
        /*004c*/ 	.word	0x00004450


	//   ....[3]....
        /*0050*/ 	.word	0x00005060


	//   ....[4]....
        /*0054*/ 	.word	0x00005180


	//   ....[5]....
        /*0058*/ 	.word	0x00005230


	//   ....[6]....
        /*005c*/ 	.word	0x00005280


	//----- nvinfo : EIATTR_COOP_GROUP_MASK_REGIDS
	.align		4
.L_39:
        /*0060*/ 	.byte	0x04, 0x29
        /*0062*/ 	.short	(.L_41 - .L_40)


	//   ....[0]....
.L_40:
        /*0064*/ 	.word	0xffffffff


	//   ....[1]....
        /*0068*/ 	.word	0xffffffff


	//   ....[2]....
        /*006c*/ 	.word	0xffffffff


	//   ....[3]....
        /*0070*/ 	.word	0xffffffff


	//   ....[4]....
        /*0074*/ 	.word	0xffffffff


	//   ....[5]....
        /*0078*/ 	.word	0xffffffff


	//   ....[6]....
        /*007c*/ 	.word	0xffffffff


	//   ....[7]....
        /*0080*/ 	.word	0xffffffff


	//   ....[8]....
        /*0084*/ 	.word	0xffffffff


	//   ....[9]....
        /*0088*/ 	.word	0xffffffff


	//   ....[10]....
        /*008c*/ 	.word	0xffffffff


	//   ....[11]....
        /*0090*/ 	.word	0xffffffff


	//   ....[12]....
        /*0094*/ 	.word	0xffffffff


	//   ....[13]....
        /*0098*/ 	.word	0xffffffff


	//----- nvinfo : EIATTR_COOP_GROUP_INSTR_OFFSETS
	.align		4
.L_41:
        /*009c*/ 	.byte	0x04, 0x28
        /*009e*/ 	.short	(.L_43 - .L_42)


	//   ....[0]....
.L_42:
        /*00a0*/ 	.word	0x00000080


	//   ....[1]....
        /*00a4*/ 	.word	0x000004e0


	//   ....[2]....
        /*00a8*/ 	.word	0x00000800


	//   ....[3]....
        /*00ac*/ 	.word	0x00000960


	//   ....[4]....
        /*00b0*/ 	.word	0x00000a60


	//   ....[5]....
        /*00b4*/ 	.word	0x00000bd0


	//   ....[6]....
        /*00b8*/ 	.word	0x00000d70


	//   ....[7]....
        /*00bc*/ 	.word	0x00000f30


	//   ....[8]....
        /*00c0*/ 	.word	0x00002130


	//   ....[9]....
        /*00c4*/ 	.word	0x00003600


	//   ....[10]....
        /*00c8*/ 	.word	0x00003810


	//   ....[11]....
        /*00cc*/ 	.word	0x00003840


	//   ....[12]....
        /*00d0*/ 	.word	0x000042e0


	//   ....[13]....
        /*00d4*/ 	.word	0x00004510


	//----- nvinfo : EIATTR_VRC_CTA_INIT_COUNT
	.align		4
.L_43:
        /*00d8*/ 	.byte	0x02, 0x4a
        /*00da*/ 	.byte	0x80
	.zero		1


	//----- nvinfo : EIATTR_SYSCALL_OFFSETS
	.align		4
        /*00dc*/ 	.byte	0x04, 0x46
        /*00de*/ 	.short	(.L_45 - .L_44)


	//   ....[0]....
.L_44:
        /*00e0*/ 	.word	0x00005e10


	//   ....[1]....
        /*00e4*/ 	.word	0x00005f00


	//   ....[2]....
        /*00e8*/ 	.word	0x00006680


	//   ....[3]....
        /*00ec*/ 	.word	0x000067f0


	//   ....[4]....
        /*00f0*/ 	.word	0x00006960


	//----- nvinfo : EIATTR_MBARRIER_INSTR_OFFSETS
	.align		4
.L_45:
        /*00f4*/ 	.byte	0x04, 0x39
        /*00f6*/ 	.short	(.L_47 - .L_46)


	//   ....[0]....
.L_46:
        /*00f8*/ 	.word	0x00000600
        /*00fc*/ 	.word	0x000000ff
        /*0100*/ 	.word	0x00000000
        /*0104*/ 	.short	0x0100
        /*0106*/ 	.byte	0x04
	.zero		1


	//   ....[1]....
        /*0108*/ 	.word	0x00000610
        /*010c*/ 	.word	0x000000ff
        /*0110*/ 	.word	0x00000078
        /*0114*/ 	.short	0x0100
        /*0116*/ 	.byte	0x04
	.zero		1


	//   ....[2]....
        /*0118*/ 	.word	0x00000620
        /*011c*/ 	.word	0x000000ff
        /*0120*/ 	.word	0x00000008
        /*0124*/ 	.short	0x0100
        /*0126*/ 	.byte	0x04
	.zero		1


	//   ....[3]....
        /*0128*/ 	.word	0x00000630
        /*012c*/ 	.word	0x000000ff
        /*0130*/ 	.word	0x00000080
        /*0134*/ 	.short	0x0100
        /*0136*/ 	.byte	0x04
	.zero		1


	//   ....[4]....
        /*0138*/ 	.word	0x00000640
        /*013c*/ 	.word	0x000000ff
        /*0140*/ 	.word	0x00000010
        /*0144*/ 	.short	0x0100
        /*0146*/ 	.byte	0x04
	.zero		1


	//   ....[5]....
        /*0148*/ 	.word	0x00000650
        /*014c*/ 	.word	0x000000ff
        /*0150*/ 	.word	0x00000088
        /*0154*/ 	.short	0x0100
        /*0156*/ 	.byte	0x04
	.zero		1


	//   ....[6]....
        /*0158*/ 	.word	0x00000660
        /*015c*/ 	.word	0x000000ff
        /*0160*/ 	.word	0x00000018
        /*0164*/ 	.short	0x0100
        /*0166*/ 	.byte	0x04
	.zero		1


	//   ....[7]....
        /*0168*/ 	.word	0x00000670
        /*016c*/ 	.word	0x000000ff
        /*0170*/ 	.word	0x00000090
        /*0174*/ 	.short	0x0100
        /*0176*/ 	.byte	0x04
	.zero		1


	//   ....[8]....
        /*0178*/ 	.word	0x00000680
        /*017c*/ 	.word	0x000000ff
        /*0180*/ 	.word	0x00000020
        /*0184*/ 	.short	0x0100
        /*0186*/ 	.byte	0x04
	.zero		1


	//   ....[9]....
        /*0188*/ 	.word	0x00000690
        /*018c*/ 	.word	0x000000ff
        /*0190*/ 	.word	0x00000098
        /*0194*/ 	.short	0x0100
        /*0196*/ 	.byte	0x04
	.zero		1


	//   ....[10]....
        /*0198*/ 	.word	0x000006a0
        /*019c*/ 	.word	0x000000ff
        /*01a0*/ 	.word	0x00000028
        /*01a4*/ 	.short	0x0100
        /*01a6*/ 	.byte	0x04
	.zero		1


	//   ....[11]....
        /*01a8*/ 	.word	0x000006b0
        /*01ac*/ 	.word	0x000000ff
        /*01b0*/ 	.word	0x000000a0
        /*01b4*/ 	.short	0x0100
        /*01b6*/ 	.byte	0x04
	.zero		1


	//   ....[12]....
        /*01b8*/ 	.word	0x000006c0
        /*01bc*/ 	.word	0x000000ff
        /*01c0*/ 	.word	0x00000030
        /*01c4*/ 	.short	0x0100
        /*01c6*/ 	.byte	0x04
	.zero		1


	//   ....[13]....
        /*01c8*/ 	.word	0x000006d0
        /*01cc*/ 	.word	0x000000ff
        /*01d0*/ 	.word	0x000000a8
        /*01d4*/ 	.short	0x0100
        /*01d6*/ 	.byte	0x04
	.zero		1


	//   ....[14]....
        /*01d8*/ 	.word	0x000006e0
        /*01dc*/ 	.word	0x000000ff
        /*01e0*/ 	.word	0x00000038
        /*01e4*/ 	.short	0x0100
        /*01e6*/ 	.byte	0x04
	.zero		1


	//   ....[15]....
        /*01e8*/ 	.word	0x000006f0
        /*01ec*/ 	.word	0x000000ff
        /*01f0*/ 	.word	0x000000b0
        /*01f4*/ 	.short	0x0100
        /*01f6*/ 	.byte	0x04
	.zero		1


	//   ....[16]....
        /*01f8*/ 	.word	0x00000700
        /*01fc*/ 	.word	0x000000ff
        /*0200*/ 	.word	0x00000040
        /*0204*/ 	.short	0x0100
        /*0206*/ 	.byte	0x04
	.zero		1


	//   ....[17]....
        /*0208*/ 	.word	0x00000710
        /*020c*/ 	.word	0x000000ff
        /*0210*/ 	.word	0x000000b8
        /*0214*/ 	.short	0x0100
        /*0216*/ 	.byte	0x04
	.zero		1


	//   ....[18]....
        /*0218*/ 	.word	0x00000720
        /*021c*/ 	.word	0x000000ff
        /*0220*/ 	.word	0x00000048
        /*0224*/ 	.short	0x0100
        /*0226*/ 	.byte	0x04
	.zero		1


	//   ....[19]....
        /*0228*/ 	.word	0x00000730
        /*022c*/ 	.word	0x000000ff
        /*0230*/ 	.word	0x000000c0
        /*0234*/ 	.short	0x0100
        /*0236*/ 	.byte	0x04
	.zero		1


	//   ....[20]....
        /*0238*/ 	.word	0x00000740
        /*023c*/ 	.word	0x000000ff
        /*0240*/ 	.word	0x00000050
        /*0244*/ 	.short	0x0100
        /*0246*/ 	.byte	0x04
	.zero		1


	//   ....[21]....
        /*0248*/ 	.word	0x00000750
        /*024c*/ 	.word	0x000000ff
        /*0250*/ 	.word	0x000000c8
        /*0254*/ 	.short	0x0100
        /*0256*/ 	.byte	0x04
	.zero		1


	//   ....[22]....
        /*0258*/ 	.word	0x00000760
        /*025c*/ 	.word	0x000000ff
        /*0260*/ 	.word	0x00000058
        /*0264*/ 	.short	0x0100
        /*0266*/ 	.byte	0x04
	.zero		1


	//   ....[23]....
        /*0268*/ 	.word	0x00000770
        /*026c*/ 	.word	0x000000ff
        /*0270*/ 	.word	0x000000d0
        /*0274*/ 	.short	0x0100
        /*0276*/ 	.byte	0x04
	.zero		1


	//   ....[24]....
        /*0278*/ 	.word	0x00000780
        /*027c*/ 	.word	0x000000ff
        /*0280*/ 	.word	0x00000060
        /*0284*/ 	.short	0x0100
        /*0286*/ 	.byte	0x04
	.zero		1


	//   ....[25]....
        /*0288*/ 	.word	0x00000790
        /*028c*/ 	.word	0x000000ff
        /*0290*/ 	.word	0x000000d8
        /*0294*/ 	.short	0x0100
        /*0296*/ 	.byte	0x04
	.zero		1


	//   ....[26]....
        /*0298*/ 	.word	0x000007a0
        /*029c*/ 	.word	0x000000ff
        /*02a0*/ 	.word	0x00000068
        /*02a4*/ 	.short	0x0100
        /*02a6*/ 	.byte	0x04
	.zero		1


	//   ....[27]....
        /*02a8*/ 	.word	0x000007b0
        /*02ac*/ 	.word	0x000000ff
        /*02b0*/ 	.word	0x000000e0
        /*02b4*/ 	.short	0x0100
        /*02b6*/ 	.byte	0x04
	.zero		1


	//   ....[28]....
        /*02b8*/ 	.word	0x000007c0
        /*02bc*/ 	.word	0x000000ff
        /*02c0*/ 	.word	0x00000070
        /*02c4*/ 	.short	0x0100
        /*02c6*/ 	.byte	0x04
	.zero		1


	//   ....[29]....
        /*02c8*/ 	.word	0x000007d0
        /*02cc*/ 	.word	0x000000ff
        /*02d0*/ 	.word	0x000000e8
        /*02d4*/ 	.short	0x0100
        /*02d6*/ 	.byte	0x04
	.zero		1


	//   ....[30]....
        /*02d8*/ 	.word	0x00000910
        /*02dc*/ 	.word	0x000000ff
        /*02e0*/ 	.word	0x000000f0
        /*02e4*/ 	.short	0x0100
        /*02e6*/ 	.byte	0x04
	.zero		1


	//   ....[31]....
        /*02e8*/ 	.word	0x00000920
        /*02ec*/ 	.word	0x000000ff
        /*02f0*/ 	.word	0x00000100
        /*02f4*/ 	.short	0x0100
        /*02f6*/ 	.byte	0x04
	.zero		1


	//   ....[32]....
        /*02f8*/ 	.word	0x00000930
        /*02fc*/ 	.word	0x000000ff
        /*0300*/ 	.word	0x000000f8
        /*0304*/ 	.short	0x0100
        /*0306*/ 	.byte	0x04
	.zero		1


	//   ....[33]....
        /*0308*/ 	.word	0x00000940
        /*030c*/ 	.word	0x000000ff
        /*0310*/ 	.word	0x00000108
        /*0314*/ 	.short	0x0100
        /*0316*/ 	.byte	0x04
	.zero		1


	//   ....[34]....
        /*0318*/ 	.word	0x00000a30
        /*031c*/ 	.word	0x000000ff
        /*0320*/ 	.word	0x00000110
        /*0324*/ 	.short	0x0100
        /*0326*/ 	.byte	0x06
	.zero		1


	//   ....[35]....
        /*0328*/ 	.word	0x00000a40
        /*032c*/ 	.word	0x000000ff
        /*0330*/ 	.word	0x00000118
        /*0334*/ 	.short	0x0100
        /*0336*/ 	.byte	0x06
	.zero		1


	//   ....[36]....
        /*0338*/ 	.word	0x00000b80
        /*033c*/ 	.word	0x000000ff
        /*0340*/ 	.word	0x00000120
        /*0344*/ 	.short	0x0100
        /*0346*/ 	.byte	0x06
	.zero		1


	//   ....[37]....
        /*0348*/ 	.word	0x00000b90
        /*034c*/ 	.word	0x000000ff
        /*0350*/ 	.word	0x00000130
        /*0354*/ 	.short	0x0100
        /*0356*/ 	.byte	0x06
	.zero		1


	//   ....[38]....
        /*0358*/ 	.word	0x00000ba0
        /*035c*/ 	.word	0x000000ff
        /*0360*/ 	.word	0x00000128
        /*0364*/ 	.short	0x0100
        /*0366*/ 	.byte	0x06
	.zero		1


	//   ....[39]....
        /*0368*/ 	.word	0x00000bb0
        /*036c*/ 	.word	0x000000ff
        /*0370*/ 	.word	0x00000138
        /*0374*/ 	.short	0x0100
        /*0376*/ 	.byte	0x06
	.zero		1


	//   ....[40]....
        /*0378*/ 	.word	0x00000ce0
        /*037c*/ 	.word	0x000000ff
        /*0380*/ 	.word	0x00000140
        /*0384*/ 	.short	0x0100
        /*0386*/ 	.byte	0x04
	.zero		1


	//   ....[41]....
        /*0388*/ 	.word	0x00000cf0
        /*038c*/ 	.word	0x000000ff
        /*0390*/ 	.word	0x00000160
        /*0394*/ 	.short	0x0100
        /*0396*/ 	.byte	0x04
	.zero		1


	//   ....[42]....
        /*0398*/ 	.word	0x00000d00
        /*039c*/ 	.word	0x000000ff
        /*03a0*/ 	.word	0x00000148
        /*03a4*/ 	.short	0x0100
        /*03a6*/ 	.byte	0x04
	.zero		1


	//   ....[43]....
        /*03a8*/ 	.word	0x00000d10
        /*03ac*/ 	.word	0x000000ff
        /*03b0*/ 	.word	0x00000168
        /*03b4*/ 	.short	0x0100
        /*03b6*/ 	.byte	0x04
	.zero		1


	//   ....[44]....
        /*03b8*/ 	.word	0x00000d20
        /*03bc*/ 	.word	0x000000ff
        /*03c0*/ 	.word	0x00000150
        /*03c4*/ 	.short	0x0100
        /*03c6*/ 	.byte	0x04
	.zero		1


	//   ....[45]....
        /*03c8*/ 	.word	0x00000d30
        /*03cc*/ 	.word	0x000000ff
        /*03d0*/ 	.word	0x00000170
        /*03d4*/ 	.short	0x0100
        /*03d6*/ 	.byte	0x04
	.zero		1


	//   ....[46]....
        /*03d8*/ 	.word	0x00000d40
        /*03dc*/ 	.word	0x000000ff
        /*03e0*/ 	.word	0x00000158
        /*03e4*/ 	.short	0x0100
        /*03e6*/ 	.byte	0x04
	.zero		1


	//   ....[47]....
        /*03e8*/ 	.word	0x00000d50
        /*03ec*/ 	.word	0x000000ff
        /*03f0*/ 	.word	0x00000178
        /*03f4*/ 	.short	0x0100
        /*03f6*/ 	.byte	0x04
	.zero		1


	//   ....[48]....
        /*03f8*/ 	.word	0x00000e40
        /*03fc*/ 	.word	0x000000ff
        /*0400*/ 	.word	0x00000180
        /*0404*/ 	.short	0x0100
        /*0406*/ 	.byte	0x04
	.zero		1


	//   ....[49]....
        /*0408*/ 	.word	0x00000e50
        /*040c*/ 	.word	0x000000ff
        /*0410*/ 	.word	0x00000190
        /*0414*/ 	.short	0x0100
        /*0416*/ 	.byte	0x04
	.zero		1


	//   ....[50]....
        /*0418*/ 	.word	0x00000e60
        /*041c*/ 	.word	0x000000ff
        /*0420*/ 	.word	0x00000188
        /*0424*/ 	.short	0x0100
        /*0426*/ 	.byte	0x04
	.zero		1


	//   ....[51]....
        /*0428*/ 	.word	0x00000e70
        /*042c*/ 	.word	0x000000ff
        /*0430*/ 	.word	0x00000198
        /*0434*/ 	.short	0x0100
        /*0436*/ 	.byte	0x04
	.zero		1


	//   ....[52]....
        /*0438*/ 	.word	0x000019d0
        /*043c*/ 	.word	0x00000000
        /*0440*/ 	.word	0x00000190
        /*0444*/ 	.short	0x010a
        /*0446*/ 	.byte	0xff
	.zero		1


	//   ....[53]....
        /*0448*/ 	.word	0x00001a00
        /*044c*/ 	.word	0x00000000
        /*0450*/ 	.word	0x00000180
        /*0454*/ 	.short	0x0101
        /*0456*/ 	.byte	0xff
	.zero		1


	//   ....[54]....
        /*0458*/ 	.word	0x00001ab0
        /*045c*/ 	.word	0x000000ff
        /*0460*/ 	.word	0x00000078
        /*0464*/ 	.short	0x010a
        /*0466*/ 	.byte	0x06
	.zero		1


	//   ....[55]....
        /*0468*/ 	.word	0x00001b30
        /*046c*/ 	.word	0x000000ff
        /*0470*/ 	.word	0x00000078
        /*0474*/ 	.short	0x010a
        /*0476*/ 	.byte	0x21
	.zero		1


	//   ....[56]....
        /*0478*/ 	.word	0x00001cc0
        /*047c*/ 	.word	0x000000ff
        /*0480*/ 	.word	0x00000078
        /*0484*/ 	.short	0x010a
        /*0486*/ 	.byte	0x06
	.zero		1


	//   ....[57]....
        /*0488*/ 	.word	0x00001df0
        /*048c*/ 	.word	0x000000ff
        /*0490*/ 	.word	0x00000118
        /*0494*/ 	.short	0x0101
        /*0496*/ 	.byte	0x0f
	.zero		1


	//   ....[58]....
        /*0498*/ 	.word	0x00001e10
        /*049c*/ 	.word	0x000000ff
        /*04a0*/ 	.word	0x00000078
        /*04a4*/ 	.short	0x010a
        /*04a6*/ 	.byte	0x06
	.zero		1


	//   ....[59]....
        /*04a8*/ 	.word	0x00001e90
        /*04ac*/ 	.word	0x000000ff
        /*04b0*/ 	.word	0x00000078
        /*04b4*/ 	.short	0x010a
        /*04b6*/ 	.byte	0x09
	.zero		1


	//   ....[60]....
        /*04b8*/ 	.word	0x00002020
        /*04bc*/ 	.word	0x000000ff
        /*04c0*/ 	.word	0x00000078
        /*04c4*/ 	.short	0x010a
        /*04c6*/ 	.byte	0x07
	.zero		1


	//   ....[61]....
        /*04c8*/ 	.word	0x00002160
        /*04cc*/ 	.word	0x00000003
        /*04d0*/ 	.word	0x00000120
        /*04d4*/ 	.short	0x010a
        /*04d6*/ 	.byte	0xff
	.zero		1


	//   ....[62]....
        /*04d8*/ 	.word	0x000022b0
        /*04dc*/ 	.word	0x00000000
        /*04e0*/ 	.word	0x00000000
        /*04e4*/ 	.short	0x0101
        /*04e6*/ 	.byte	0xff
	.zero		1


	//   ....[63]....
        /*04e8*/ 	.word	0x00002850
        /*04ec*/ 	.word	0x000000ff
        /*04f0*/ 	.word	0x00000000
        /*04f4*/ 	.short	0x010a
        /*04f6*/ 	.byte	0x04
	.zero		1


	//   ....[64]....
        /*04f8*/ 	.word	0x000028e0
        /*04fc*/ 	.word	0x000000ff
        /*0500*/ 	.word	0x00000000
        /*0504*/ 	.short	0x010a
        /*0506*/ 	.byte	0x05
	.zero		1


	//   ....[65]....
        /*0508*/ 	.word	0x00002970
        /*050c*/ 	.word	0x000000ff
        /*0510*/ 	.word	0x00000000
        /*0514*/ 	.short	0x010a
        /*0516*/ 	.byte	0x05
	.zero		1


	//   ....[66]....
        /*0518*/ 	.word	0x00002a00
        /*051c*/ 	.word	0x000000ff
        /*0520*/ 	.word	0x00000000
        /*0524*/ 	.short	0x010a
        /*0526*/ 	.byte	0x05
	.zero		1


	//   ....[67]....
        /*0528*/ 	.word	0x00002a90
        /*052c*/ 	.word	0x000000ff
        /*0530*/ 	.word	0x00000000
        /*0534*/ 	.short	0x010a
        /*0536*/ 	.byte	0x05
	.zero		1


	//   ....[68]....
        /*0538*/ 	.word	0x00002b20
        /*053c*/ 	.word	0x000000ff
        /*0540*/ 	.word	0x00000000
        /*0544*/ 	.short	0x010a
        /*0546*/ 	.byte	0x05
	.zero		1


	//   ....[69]....
        /*0548*/ 	.word	0x00002bb0
        /*054c*/ 	.word	0x000000ff
        /*0550*/ 	.word	0x00000000
        /*0554*/ 	.short	0x010a
        /*0556*/ 	.byte	0x05
	.zero		1


	//   ....[70]....
        /*0558*/ 	.word	0x00002c40
        /*055c*/ 	.word	0x000000ff
        /*0560*/ 	.word	0x00000000
        /*0564*/ 	.short	0x010a
        /*0566*/ 	.byte	0x05
	.zero		1


	//   ....[71]....
        /*0568*/ 	.word	0x00002cd0
        /*056c*/ 	.word	0x000000ff
        /*0570*/ 	.word	0x00000000
        /*0574*/ 	.short	0x010a
        /*0576*/ 	.byte	0x05
	.zero		1


	//   ....[72]....
        /*0578*/ 	.word	0x00002d60
        /*057c*/ 	.word	0x000000ff
        /*0580*/ 	.word	0x00000000
        /*0584*/ 	.short	0x010a
        /*0586*/ 	.byte	0x05
	.zero		1


	//   ....[73]....
        /*0588*/ 	.word	0x00002df0
        /*058c*/ 	.word	0x000000ff
        /*0590*/ 	.word	0x00000000
        /*0594*/ 	.short	0x010a
        /*0596*/ 	.byte	0x05
	.zero		1


	//   ....[74]....
        /*0598*/ 	.word	0x00002e80
        /*059c*/ 	.word	0x000000ff
        /*05a0*/ 	.word	0x00000000
        /*05a4*/ 	.short	0x010a
        /*05a6*/ 	.byte	0x05
	.zero		1


	//   ....[75]....
        /*05a8*/ 	.word	0x00002f10
        /*05ac*/ 	.word	0x000000ff
        /*05b0*/ 	.word	0x00000000
        /*05b4*/ 	.short	0x010a
        /*05b6*/ 	.byte	0x05
	.zero		1


	//   ....[76]....
        /*05b8*/ 	.word	0x00002fa0
        /*05bc*/ 	.word	0x000000ff
        /*05c0*/ 	.word	0x00000000
        /*05c4*/ 	.short	0x010a
        /*05c6*/ 	.byte	0x05
	.zero		1


	//   ....[77]....
        /*05c8*/ 	.word	0x00003040
        /*05cc*/ 	.word	0x00000000
        /*05d0*/ 	.word	0x00000000
        /*05d4*/ 	.short	0x010a
        /*05d6*/ 	.byte	0xff
	.zero		1


	//   ....[78]....
        /*05d8*/ 	.word	0x00003160
        /*05dc*/ 	.word	0x00000002
        /*05e0*/ 	.word	0x00000180
        /*05e4*/ 	.short	0x010a
        /*05e6*/ 	.byte	0xff
	.zero		1


	//   ....[79]....
        /*05e8*/ 	.word	0x000031d0
        /*05ec*/ 	.word	0x00000002
        /*05f0*/ 	.word	0x00000000
        /*05f4*/ 	.short	0x0101
        /*05f6*/ 	.byte	0xff
	.zero		1


	//   ....[80]....
        /*05f8*/ 	.word	0x000031f0
        /*05fc*/ 	.word	0x000000ff
        /*0600*/ 	.word	0x00000130
        /*0604*/ 	.short	0x010a
        /*0606*/ 	.byte	0x04
	.zero		1


	//   ....[81]....
        /*0608*/ 	.word	0x00003310
        /*060c*/ 	.word	0x00000002
        /*0610*/ 	.word	0x00000120
        /*0614*/ 	.short	0x010a
        /*0616*/ 	.byte	0xff
	.zero		1


	//   ....[82]....
        /*0618*/ 	.word	0x00003410
        /*061c*/ 	.word	0x00000002
        /*0620*/ 	.word	0x00000000
        /*0624*/ 	.short	0x0101
        /*0626*/ 	.byte	0xff
	.zero		1


	//   ....[83]....
        /*0628*/ 	.word	0x000034a0
        /*062c*/ 	.word	0x000000ff
        /*0630*/ 	.word	0x00000130
        /*0634*/ 	.short	0x0106
        /*0636*/ 	.byte	0x04
	.zero		1


	//   ....[84]....
        /*0638*/ 	.word	0x000034c0
        /*063c*/ 	.word	0x000000ff
        /*0640*/ 	.word	0x00000130
        /*0644*/ 	.short	0x010a
        /*0646*/ 	.byte	0x04
	.zero		1


	//   ....[85]....
        /*0648*/ 	.word	0x00003550
        /*064c*/ 	.word	0x000000ff
        /*0650*/ 	.word	0x00000130
        /*0654*/ 	.short	0x0106
        /*0656*/ 	.byte	0x06
	.zero		1


	//   ....[86]....
        /*0658*/ 	.word	0x00003590
        /*065c*/ 	.word	0x00000000
        /*0660*/ 	.word	0x00000130
        /*0664*/ 	.short	0x010a
        /*0666*/ 	.byte	0xff
	.zero		1


	//   ....[87]....
        /*0668*/ 	.word	0x00003ae0
        /*066c*/ 	.word	0x00000000
        /*0670*/ 	.word	0x00000120
        /*0674*/ 	.short	0x010a
        /*0676*/ 	.byte	0xff
	.zero		1


	//   ....[88]....
        /*0678*/ 	.word	0x00003be0
        /*067c*/ 	.word	0x00000003
        /*0680*/ 	.word	0x00000000
        /*0684*/ 	.short	0x0101
        /*0686*/ 	.byte	0xff
	.zero		1


	//   ....[89]....
        /*0688*/ 	.word	0x00003bf0
        /*068c*/ 	.word	0x000000ff
        /*0690*/ 	.word	0x00000000
        /*0694*/ 	.short	0x010a
        /*0696*/ 	.byte	0x05
	.zero		1


	//   ....[90]....
        /*0698*/ 	.word	0x00003c70
        /*069c*/ 	.word	0x000000ff
        /*06a0*/ 	.word	0x00000160
        /*06a4*/ 	.short	0x010a
        /*06a6*/ 	.byte	0x1f
	.zero		1


	//   ....[91]....
        /*06a8*/ 	.word	0x00003d40
        /*06ac*/ 	.word	0x000000ff
        /*06b0*/ 	.word	0x00000000
        /*06b4*/ 	.short	0x010a
        /*06b6*/ 	.byte	0x07
	.zero		1


	//   ....[92]....
        /*06b8*/ 	.word	0x00003e80
        /*06bc*/ 	.word	0x000000ff
        /*06c0*/ 	.word	0x00000000
        /*06c4*/ 	.short	0x010a
        /*06c6*/ 	.byte	0x06
	.zero		1


	//   ....[93]....
        /*06c8*/ 	.word	0x00004110
        /*06cc*/ 	.word	0x000000ff
        /*06d0*/ 	.word	0x00000000
        /*06d4*/ 	.short	0x010a
        /*06d6*/ 	.byte	0x04
	.zero		1


	//   ....[94]....
        /*06d8*/ 	.word	0x000041a0
        /*06dc*/ 	.word	0x000000ff
        /*06e0*/ 	.word	0x00000000
        /*06e4*/ 	.short	0x010a
        /*06e6*/ 	.byte	0x05
	.zero		1


	//   ....[95]....
        /*06e8*/ 	.word	0x00004230
        /*06ec*/ 	.word	0x000000ff
        /*06f0*/ 	.word	0x00000000
        /*06f4*/ 	.short	0x010a
        /*06f6*/ 	.byte	0x05
	.zero		1


	//   ....[96]....
        /*06f8*/ 	.word	0x000042c0
        /*06fc*/ 	.word	0x000000ff
        /*0700*/ 	.word	0x00000000
        /*0704*/ 	.short	0x010a
        /*0706*/ 	.byte	0x04
	.zero		1


	//   ....[97]....
        /*0708*/ 	.word	0x000047a0
        /*070c*/ 	.word	0x00000003
        /*0710*/ 	.word	0x00000120
        /*0714*/ 	.short	0x010a
        /*0716*/ 	.byte	0xff
	.zero		1


	//   ....[98]....
        /*0718*/ 	.word	0x00004910
        /*071c*/ 	.word	0x00000000
        /*0720*/ 	.word	0x00000000
        /*0724*/ 	.short	0x0101
        /*0726*/ 	.byte	0xff
	.zero		1


	//   ....[99]....
        /*0728*/ 	.word	0x00004dc0
        /*072c*/ 	.word	0x000000ff
        /*0730*/ 	.word	0x00000118
        /*0734*/ 	.short	0x010a
        /*0736*/ 	.byte	0x06
	.zero		1


	//   ....[100]....
        /*0738*/ 	.word	0x00004f90
        /*073c*/ 	.word	0x000000ff
        /*0740*/ 	.word	0x00000100
        /*0744*/ 	.short	0x010a
        /*0746*/ 	.byte	0x05
	.zero		1


	//   ....[101]....
        /*0748*/ 	.word	0x000052c0
        /*074c*/ 	.word	0x000000ff
        /*0750*/ 	.word	0x000000f0
        /*0754*/ 	.short	0x010b
        /*0756*/ 	.byte	0x05
	.zero		1


	//   ....[102]....
        /*0758*/ 	.word	0x000052d0
        /*075c*/ 	.word	0x000000ff
        /*0760*/ 	.word	0x00000000
        /*0764*/ 	.short	0x0101
        /*0766*/ 	.byte	0x04
	.zero		1


	//   ....[103]....
        /*0768*/ 	.word	0x00005320
        /*076c*/ 	.word	0x000000ff
        /*0770*/ 	.word	0x00000000
        /*0774*/ 	.short	0x010a
        /*0776*/ 	.byte	0x04
	.zero		1


	//   ....[104]....
        /*0778*/ 	.word	0x000053c0
        /*077c*/ 	.word	0x00000000
        /*0780*/ 	.word	0x00000000
        /*0784*/ 	.short	0x010a
        /*0786*/ 	.byte	0xff
	.zero		1


	//   ....[105]....
        /*0788*/ 	.word	0x000056d0
        /*078c*/ 	.word	0x00000008
        /*0790*/ 	.word	0x00000120
        /*0794*/ 	.short	0x010a
        /*0796*/ 	.byte	0xff
	.zero		1


	//   ....[106]....
        /*0798*/ 	.word	0x00005850
        /*079c*/ 	.word	0x00000000
        /*07a0*/ 	.word	0x00000000
        /*07a4*/ 	.short	0x0101
        /*07a6*/ 	.byte	0xff
	.zero		1


	//   ....[107]....
        /*07a8*/ 	.word	0x00006290
        /*07ac*/ 	.word	0x00000000
        /*07b0*/ 	.word	0x000000f0
        /*07b4*/ 	.short	0x010a
        /*07b6*/ 	.byte	0xff
	.zero		1


	//   ....[108]....
        /*07b8*/ 	.word	0x000062b0
        /*07bc*/ 	.word	0x00000011
        /*07c0*/ 	.word	0x00000140
        /*07c4*/ 	.short	0x010a
        /*07c6*/ 	.byte	0xff
	.zero		1


	//   ....[109]....
        /*07c8*/ 	.word	0x000063c0
        /*07cc*/ 	.word	0x00000000
        /*07d0*/ 	.word	0x000000f0
        /*07d4*/ 	.short	0x010a
        /*07d6*/ 	.byte	0xff
	.zero		1


	//   ....[110]....
        /*07d8*/ 	.word	0x00006560
        /*07dc*/ 	.word	0x00000011
        /*07e0*/ 	.word	0x00000140
        /*07e4*/ 	.short	0x010a
        /*07e6*/ 	.byte	0xff
	.zero		1


	//   ....[111]....
        /*07e8*/ 	.word	0x00006f00
        /*07ec*/ 	.word	0x000000ff
        /*07f0*/ 	.word	0x00000000
        /*07f4*/ 	.short	0x0101
        /*07f6*/ 	.byte	0x04
	.zero		1


	//   ....[112]....
        /*07f8*/ 	.word	0x00007290
        /*07fc*/ 	.word	0x00000000
        /*0800*/ 	.word	0x00000000
        /*0804*/ 	.short	0x0101
        /*0806*/ 	.byte	0xff
	.zero		1


	//   ....[113]....
        /*0808*/ 	.word	0x00007530
        /*080c*/ 	.word	0x00000000
        /*0810*/ 	.word	0x00000190
        /*0814*/ 	.short	0x010a
        /*0816*/ 	.byte	0xff
	.zero		1


	//   ....[114]....
        /*0818*/ 	.word	0x00007590
        /*081c*/ 	.word	0x00000000
        /*0820*/ 	.word	0x00000078
        /*0824*/ 	.short	0x010a
        /*0826*/ 	.byte	0xff
	.zero		1


	//   ....[115]....
        /*0828*/ 	.word	0x000075f0
        /*082c*/ 	.word	0x00000000
        /*0830*/ 	.word	0x00000078
        /*0834*/ 	.short	0x010a
        /*0836*/ 	.byte	0xff
	.zero		1


	//   ....[116]....
        /*0838*/ 	.word	0x00007640
        /*083c*/ 	.word	0x00000003
        /*0840*/ 	.word	0x00000120
        /*0844*/ 	.short	0x010a
        /*0846*/ 	.byte	0xff
	.zero		1


	//   ....[117]....
        /*0848*/ 	.word	0x000076a0
        /*084c*/ 	.word	0x00000000
        /*0850*/ 	.word	0x00000000
        /*0854*/ 	.short	0x010a
        /*0856*/ 	.byte	0xff
	.zero		1


	//   ....[118]....
        /*0858*/ 	.word	0x00007700
        /*085c*/ 	.word	0x00000000
        /*0860*/ 	.word	0x00000000
        /*0864*/ 	.short	0x010a
        /*0866*/ 	.byte	0xff
	.zero		1


	//   ....[119]....
        /*0868*/ 	.word	0x00007760
        /*086c*/ 	.word	0x00000000
        /*0870*/ 	.word	0x00000000
        /*0874*/ 	.short	0x010a
        /*0876*/ 	.byte	0xff
	.zero		1


	//   ....[120]....
        /*0878*/ 	.word	0x000077c0
        /*087c*/ 	.word	0x00000000
        /*0880*/ 	.word	0x00000000
        /*0884*/ 	.short	0x010a
        /*0886*/ 	.byte	0xff
	.zero		1


	//   ....[121]....
        /*0888*/ 	.word	0x00007820
        /*088c*/ 	.word	0x00000000
        /*0890*/ 	.word	0x00000000
        /*0894*/ 	.short	0x010a
        /*0896*/ 	.byte	0xff
	.zero		1


	//   ....[122]....
        /*0898*/ 	.word	0x00007880
        /*089c*/ 	.word	0x00000000
        /*08a0*/ 	.word	0x00000000
        /*08a4*/ 	.short	0x010a
        /*08a6*/ 	.byte	0xff
	.zero		1


	//   ....[123]....
        /*08a8*/ 	.word	0x000078e0
        /*08ac*/ 	.word	0x00000000
        /*08b0*/ 	.word	0x00000000
        /*08b4*/ 	.short	0x010a
        /*08b6*/ 	.byte	0xff
	.zero		1


	//   ....[124]....
        /*08b8*/ 	.word	0x00007940
        /*08bc*/ 	.word	0x00000000
        /*08c0*/ 	.word	0x00000000
        /*08c4*/ 	.short	0x010a
        /*08c6*/ 	.byte	0xff
	.zero		1


	//   ....[125]....
        /*08c8*/ 	.word	0x000079a0
        /*08cc*/ 	.word	0x00000000
        /*08d0*/ 	.word	0x00000000
        /*08d4*/ 	.short	0x010a
        /*08d6*/ 	.byte	0xff
	.zero		1


	//   ....[126]....
        /*08d8*/ 	.word	0x00007a00
        /*08dc*/ 	.word	0x00000000
        /*08e0*/ 	.word	0x00000000
        /*08e4*/ 	.short	0x010a
        /*08e6*/ 	.byte	0xff
	.zero		1


	//   ....[127]....
        /*08e8*/ 	.word	0x00007a60
        /*08ec*/ 	.word	0x00000000
        /*08f0*/ 	.word	0x00000000
        /*08f4*/ 	.short	0x010a
        /*08f6*/ 	.byte	0xff
	.zero		1


	//   ....[128]....
        /*08f8*/ 	.word	0x00007ac0
        /*08fc*/ 	.word	0x00000000
        /*0900*/ 	.word	0x00000000
        /*0904*/ 	.short	0x010a
        /*0906*/ 	.byte	0xff
	.zero		1


	//   ....[129]....
        /*0908*/ 	.word	0x00007b20
        /*090c*/ 	.word	0x00000000
        /*0910*/ 	.word	0x00000000
        /*0914*/ 	.short	0x010a
        /*0916*/ 	.byte	0xff
	.zero		1


	//   ....[130]....
        /*0918*/ 	.word	0x00007b80
        /*091c*/ 	.word	0x00000000
        /*0920*/ 	.word	0x00000000
        /*0924*/ 	.short	0x010a
        /*0926*/ 	.byte	0xff
	.zero		1


	//   ....[131]....
        /*0928*/ 	.word	0x00007bd0
        /*092c*/ 	.word	0x00000002
        /*0930*/ 	.word	0x00000180
        /*0934*/ 	.short	0x010a
        /*0936*/ 	.byte	0xff
	.zero		1


	//   ....[132]....
        /*0938*/ 	.word	0x00007c30
        /*093c*/ 	.word	0x00000002
        /*0940*/ 	.word	0x00000130
        /*0944*/ 	.short	0x010a
        /*0946*/ 	.byte	0xff
	.zero		1


	//   ....[133]....
        /*0948*/ 	.word	0x00007c80
        /*094c*/ 	.word	0x00000002
        /*0950*/ 	.word	0x00000120
        /*0954*/ 	.short	0x010a
        /*0956*/ 	.byte	0xff
	.zero		1


	//   ....[134]....
        /*0958*/ 	.word	0x00007ce0
        /*095c*/ 	.word	0x00000000
        /*0960*/ 	.word	0x00000130
        /*0964*/ 	.short	0x010a
        /*0966*/ 	.byte	0xff
	.zero		1


	//   ....[135]....
        /*0968*/ 	.word	0x00007d30
        /*096c*/ 	.word	0x00000000
        /*0970*/ 	.word	0x00000120
        /*0974*/ 	.short	0x010a
        /*0976*/ 	.byte	0xff
	.zero		1


	//   ....[136]....
        /*0978*/ 	.word	0x00007d90
        /*097c*/ 	.word	0x00000002
        /*0980*/ 	.word	0x00000160
        /*0984*/ 	.short	0x010a
        /*0986*/ 	.byte	0xff
	.zero		1


	//   ....[137]....
        /*0988*/ 	.word	0x00007df0
        /*098c*/ 	.word	0x00000000
        /*0990*/ 	.word	0x00000000
        /*0994*/ 	.short	0x010a
        /*0996*/ 	.byte	0xff
	.zero		1


	//   ....[138]....
        /*0998*/ 	.word	0x00007e50
        /*099c*/ 	.word	0x00000000
        /*09a0*/ 	.word	0x00000000
        /*09a4*/ 	.short	0x010a
        /*09a6*/ 	.byte	0xff
	.zero		1


	//   ....[139]....
        /*09a8*/ 	.word	0x00007eb0
        /*09ac*/ 	.word	0x00000000
        /*09b0*/ 	.word	0x00000000
        /*09b4*/ 	.short	0x010a
        /*09b6*/ 	.byte	0xff
	.zero		1


	//   ....[140]....
        /*09b8*/ 	.word	0x00007f10
        /*09bc*/ 	.word	0x00000000
        /*09c0*/ 	.word	0x00000000
        /*09c4*/ 	.short	0x010a
        /*09c6*/ 	.byte	0xff
	.zero		1


	//   ....[141]....
        /*09c8*/ 	.word	0x00007f70
        /*09cc*/ 	.word	0x00000000
        /*09d0*/ 	.word	0x00000000
        /*09d4*/ 	.short	0x010a
        /*09d6*/ 	.byte	0xff
	.zero		1


	//   ....[142]....
        /*09d8*/ 	.word	0x00007fc0
        /*09dc*/ 	.word	0x00000003
        /*09e0*/ 	.word	0x00000120
        /*09e4*/ 	.short	0x010a
        /*09e6*/ 	.byte	0xff
	.zero		1


	//   ....[143]....
        /*09e8*/ 	.word	0x00008020
        /*09ec*/ 	.word	0x00000000
        /*09f0*/ 	.word	0x00000118
        /*09f4*/ 	.short	0x010a
        /*09f6*/ 	.byte	0xff
	.zero		1


	//   ....[144]....
        /*09f8*/ 	.word	0x00008080
        /*09fc*/ 	.word	0x00000002
        /*0a00*/ 	.word	0x00000100
        /*0a04*/ 	.short	0x010a
        /*0a06*/ 	.byte	0xff
	.zero		1


	//   ....[145]....
        /*0a08*/ 	.word	0x000080e0
        /*0a0c*/ 	.word	0x00000000
        /*0a10*/ 	.word	0x00000000
        /*0a14*/ 	.short	0x010a
        /*0a16*/ 	.byte	0xff
	.zero		1


	//   ....[146]....
        /*0a18*/ 	.word	0x00008130
        /*0a1c*/ 	.word	0x00000008
        /*0a20*/ 	.word	0x00000120
        /*0a24*/ 	.short	0x010a
        /*0a26*/ 	.byte	0xff
	.zero		1


	//   ....[147]....
        /*0a28*/ 	.word	0x00008180
        /*0a2c*/ 	.word	0x00000000
        /*0a30*/ 	.word	0x000000f0
        /*0a34*/ 	.short	0x010a
        /*0a36*/ 	.byte	0xff
	.zero		1


	//   ....[148]....
        /*0a38*/ 	.word	0x000081d0
        /*0a3c*/ 	.word	0x00000011
        /*0a40*/ 	.word	0x00000140
        /*0a44*/ 	.short	0x010a
        /*0a46*/ 	.byte	0xff
	.zero		1


	//----- nvinfo : EIATTR_NUM_MBARRIERS
	.align		4
.L_47:
        /*0a48*/ 	.byte	0x03, 0x38
        /*0a4a*/ 	.short	0x0034


	//----- nvinfo : EIATTR_EXIT_INSTR_OFFSETS
	.align		4
        /*0a4c*/ 	.byte	0x04, 0x1c
        /*0a4e*/ 	.short	(.L_49 - .L_48)


	//   ....[0]....
.L_48:
        /*0a50*/ 	.word	0x00003070


	//   ....[1]....
        /*0a54*/ 	.word	0x00003560


	//   ....[2]....
        /*0a58*/ 	.word	0x000035c0


	//   ....[3]....
        /*0a5c*/ 	.word	0x00004520


	//   ....[4]....
        /*0a60*/ 	.word	0x000053f0


	//   ....[5]....
        /*0a64*/ 	.word	0x00005430


	//   ....[6]....
        /*0a68*/ 	.word	0x00007440


	//   ....[7]....
        /*0a6c*/ 	.word	0x000074c0


	//   ....[8]....
        /*0a70*/ 	.word	0x000074f0


	//   ....[9]....
        /*0a74*/ 	.word	0x00007520


	//----- nvinfo : EIATTR_MAX_THREADS
	.align		4
.L_49:
        /*0a78*/ 	.byte	0x04, 0x05
        /*0a7a*/ 	.short	(.L_51 - .L_50)
.L_50:
        /*0a7c*/ 	.word	0x00000100
        /*0a80*/ 	.word	0x00000001
        /*0a84*/ 	.word	0x00000001


	//----- nvinfo : EIATTR_CRS_STACK_SIZE
	.align		4
.L_51:
        /*0a88*/ 	.byte	0x04, 0x1e
        /*0a8a*/ 	.short	(.L_53 - .L_52)
.L_52:
        /*0a8c*/ 	.word	0x00000000


	//----- nvinfo : EIATTR_CBANK_PARAM_SIZE
	.align		4
.L_53:
        /*0a90*/ 	.byte	0x03, 0x19
        /*0a92*/ 	.short	0x0800


	//----- nvinfo : EIATTR_PARAM_CBANK
	.align		4
        /*0a94*/ 	.byte	0x04, 0x0a
        /*0a96*/ 	.short	(.L_55 - .L_54)
	.align		4
.L_54:
        /*0a98*/ 	.word	index@(.nv.constant0._ZN7cutlass13device_kernelINS_4gemm6kernel13GemmUniversalIN4cute5tupleIJiiiiEEENS1_10collective13CollectiveMmaINS1_35MainloopSm100TmaUmmaWarpSpecializedILi15ELi2ELi4ENS5_IJNS4_1CILi2EEENSA_ILi1EEESC_EEEEENS5_IJNSA_ILi64EEENSA_ILi48EEESF_EEENS_10bfloat16_tENS5_IJlSC_lEEESI_SJ_NS4_8TiledMMAINS4_8MMA_AtomIJNS4_20SM100_MMA_F16BF16_SSISI_SI_fLi64ELi48ELNS4_4UMMA5MajorE0ELSO_0ELNSN_7ScaleInE0ELSP_0EEEEEENS4_6LayoutINS5_IJSC_SC_SC_EEENS5_IJNSA_ILi0EEESU_SU_EEEEENS5_IJNS4_10UnderscoreESX_SX_EEEEENS4_13SM90_TMA_LOADENS4_14ComposedLayoutINS4_7SwizzleILi3ELi4ELi3EEENS4_18smem_ptr_flag_bitsILi16EEENSS_INS5_IJNSA_ILi8EEESF_EEENS5_IJSF_SC_EEEEEEEvNS4_8identityENS4_23SM90_TMA_LOAD_MULTICASTES1A_vS1B_EENS_8epilogue10collective18CollectiveEpilogueINS1E_23Sm100TmaWarpSpecializedILi2ELi1ELi24ELb1ELb0EEEJSH_NS5_IJNSS_ISF_SC_EENSS_ISG_SC_EEEEESI_SJ_SI_SJ_NS1E_6fusion15FusionCallbacksIS1I_NS1M_17LinearCombinationISI_fSI_fLNS_15FloatRoundStyleE2EEESH_S1L_JEEENS4_5SM1004TMEM4LOAD26SM100_TMEM_LOAD_16dp256b2xES10_NS11_INS12_ILi1ELi4ELi3EEES15_NSS_INS5_IJS16_NSA_ILi16EEEEEENS5_IJS1X_SC_EEEEEEENS4_17SM75_U32x4_LDSM_NENS4_14SM90_TMA_STOREES21_NS4_17SM90_U32x4_STSM_NENS4_39AutoVectorizingCopyWithAssumedAlignmentILi128EEEEEEvvEEEEvNT_6ParamsE)
        /*0a9c*/ 	.short	0x0380
        /*0a9e*/ 	.short	0x0800


	//----- nvinfo : EIATTR_SW_WAR
	.align		4
.L_55:
        /*0aa0*/ 	.byte	0x04, 0x36
        /*0aa2*/ 	.short	(.L_57 - .L_56)
.L_56:
        /*0aa4*/ 	.word	0x00000008
.L_57:


//--------------------- .nv.callgraph             --------------------------
	.section	.nv.callgraph,"",@"SHT_CUDA_CALLGRAPH"
	.align	4
	.sectionentsize	8
	.align		4
        /*0000*/ 	.word	0x00000000
	.align		4
        /*0004*/ 	.word	0xffffffff
	.align		4
        /*0008*/ 	.word	index@(_ZN7cutlass13device_kernelINS_4gemm6kernel13GemmUniversalIN4cute5tupleIJiiiiEEENS1_10collective13CollectiveMmaINS1_35MainloopSm100TmaUmmaWarpSpecializedILi15ELi2ELi4ENS5_IJNS4_1CILi2EEENSA_ILi1EEESC_EEEEENS5_IJNSA_ILi64EEENSA_ILi48EEESF_EEENS_10bfloat16_tENS5_IJlSC_lEEESI_SJ_NS4_8TiledMMAINS4_8MMA_AtomIJNS4_20SM100_MMA_F16BF16_SSISI_SI_fLi64ELi48ELNS4_4UMMA5MajorE0ELSO_0ELNSN_7ScaleInE0ELSP_0EEEEEENS4_6LayoutINS5_IJSC_SC_SC_EEENS5_IJNSA_ILi0EEESU_SU_EEEEENS5_IJNS4_10UnderscoreESX_SX_EEEEENS4_13SM90_TMA_LOADENS4_14ComposedLayoutINS4_7SwizzleILi3ELi4ELi3EEENS4_18smem_ptr_flag_bitsILi16EEENSS_INS5_IJNSA_ILi8EEESF_EEENS5_IJSF_SC_EEEEEEEvNS4_8identityENS4_23SM90_TMA_LOAD_MULTICASTES1A_vS1B_EENS_8epilogue10collective18CollectiveEpilogueINS1E_23Sm100TmaWarpSpecializedILi2ELi1ELi24ELb1ELb0EEEJSH_NS5_IJNSS_ISF_SC_EENSS_ISG_SC_EEEEESI_SJ_SI_SJ_NS1E_6fusion15FusionCallbacksIS1I_NS1M_17LinearCombinationISI_fSI_fLNS_15FloatRoundStyleE2EEESH_S1L_JEEENS4_5SM1004TMEM4LOAD26SM100_TMEM_LOAD_16dp256b2xES10_NS11_INS12_ILi1ELi4ELi3EEES15_NSS_INS5_IJS16_NSA_ILi16EEEEEENS5_IJS1X_SC_EEEEEEENS4_17SM75_U32x4_LDSM_NENS4_14SM90_TMA_STOREES21_NS4_17SM90_U32x4_STSM_NENS4_39AutoVectorizingCopyWithAssumedAlignmentILi128EEEEEEvvEEEEvNT_6ParamsE)
	.align		4
        /*000c*/ 	.word	index@(__assertfail)
	.align		4
        /*0010*/ 	.word	0x00000000
	.align		4
        /*0014*/ 	.word	0xfffffffe
	.align		4
        /*0018*/ 	.word	0x00000000
	.align		4
        /*001c*/ 	.word	0xfffffffd
	.align		4
        /*0020*/ 	.word	0x00000000
	.align		4
        /*0024*/ 	.word	0xfffffffc


//--------------------- .nv.constant4             --------------------------
	.section	.nv.constant4,"a",@progbits
	.align	8
	.align		8
.nv.constant4:
        /*0000*/ 	.dword	__assertfail
	.align		8
        /*0008*/ 	.dword	__unnamed_1
	.align		8
        /*0010*/ 	.dword	__unnamed_2
	.align		8
        /*0018*/ 	.dword	_ZN39_INTERNAL_4549e377_4_k_cu_d3fbacf5_84094cuda3std3__45__cpo5beginE
	.align		8
        /*0020*/ 	.dword	_ZN39_INTERNAL_4549e377_4_k_cu_d3fbacf5_84094cuda3std3__45__cpo3endE
	.align		8
        /*0028*/ 	.dword	_ZN39_INTERNAL_4549e377_4_k_cu_d3fbacf5_84094cuda3std3__45__cpo6cbeginE
	.align		8
        /*0030*/ 	.dword	_ZN39_INTERNAL_4549e377_4_k_cu_d3fbacf5_84094cuda3std3__45__cpo4cendE
	.align		8
        /*0038*/ 	.dword	_ZN39_INTERNAL_4549e377_4_k_cu_d3fbacf5_84094cuda3std3__441_GLOBAL__N__4549e377_4_k_cu_d3fbacf5_84096ignoreE
	.align		8
        /*0040*/ 	.dword	_ZN39_INTERNAL_4549e377_4_k_cu_d3fbacf5_84094cuda3std3__419piecewise_constructE
	.align		8
        /*0048*/ 	.dword	_ZN39_INTERNAL_4549e377_4_k_cu_d3fbacf5_84094cuda3std3__48in_placeE
	.align		8
        /*0050*/ 	.dword	_ZN39_INTERNAL_4549e377_4_k_cu_d3fbacf5_84094cuda3std6ranges3__45__cpo4swapE
	.align		8
        /*0058*/ 	.dword	_ZN39_INTERNAL_4549e377_4_k_cu_d3fbacf5_84094cuda3std6ranges3__45__cpo9iter_moveE
	.align		8
        /*0060*/ 	.dword	_ZN39_INTERNAL_4549e377_4_k_cu_d3fbacf5_84094cute7productE
	.align		8
        /*0068*/ 	.dword	_ZN39_INTERNAL_4549e377_4_k_cu_d3fbacf5_84094cute1_E
	.align		8
        /*0070*/ 	.dword	$str$25
	.align		8
        /*0078*/ 	.dword	$str$26
	.align		8
        /*0080*/ 	.dword	$str$27
	.align		8
        /*0088*/ 	.dword	$str$28


//--------------------- .text._ZN7cutlass13device_kernelINS_4gemm6kernel13GemmUniversalIN4cute5tupleIJiiiiEEENS1_10collective13CollectiveMmaINS1_35MainloopSm100TmaUmmaWarpSpecializedILi15ELi2ELi4ENS5_IJNS4_1CILi2EEENSA_ILi1EEESC_EEEEENS5_IJNSA_ILi64EEENSA_ILi48EEESF_EEENS_10bfloat16_tENS5_IJlSC_lEEESI_SJ_NS4_8TiledMMAINS4_8MMA_AtomIJNS4_20SM100_MMA_F16BF16_SSISI_SI_fLi64ELi48ELNS4_4UMMA5MajorE0ELSO_0ELNSN_7ScaleInE0ELSP_0EEEEEENS4_6LayoutINS5_IJSC_SC_SC_EEENS5_IJNSA_ILi0EEESU_SU_EEEEENS5_IJNS4_10UnderscoreESX_SX_EEEEENS4_13SM90_TMA_LOADENS4_14ComposedLayoutINS4_7SwizzleILi3ELi4ELi3EEENS4_18smem_ptr_flag_bitsILi16EEENSS_INS5_IJNSA_ILi8EEESF_EEENS5_IJSF_SC_EEEEEEEvNS4_8identityENS4_23SM90_TMA_LOAD_MULTICASTES1A_vS1B_EENS_8epilogue10collective18CollectiveEpilogueINS1E_23Sm100TmaWarpSpecializedILi2ELi1ELi24ELb1ELb0EEEJSH_NS5_IJNSS_ISF_SC_EENSS_ISG_SC_EEEEESI_SJ_SI_SJ_NS1E_6fusion15FusionCallbacksIS1I_NS1M_17LinearCombinationISI_fSI_fLNS_15FloatRoundStyleE2EEESH_S1L_JEEENS4_5SM1004TMEM4LOAD26SM100_TMEM_LOAD_16dp256b2xES10_NS11_INS12_ILi1ELi4ELi3EEES15_NSS_INS5_IJS16_NSA_ILi16EEEEEENS5_IJS1X_SC_EEEEEEENS4_17SM75_U32x4_LDSM_NENS4_14SM90_TMA_STOREES21_NS4_17SM90_U32x4_STSM_NENS4_39AutoVectorizingCopyWithAssumedAlignmentILi128EEEEEEvvEEEEvNT_6ParamsE --------------------------
	.section	.text._ZN7cutlass13device_kernelINS_4gemm6kernel13GemmUniversalIN4cute5tupleIJiiiiEEENS1_10collective13CollectiveMmaINS1_35MainloopSm100TmaUmmaWarpSpecializedILi15ELi2ELi4ENS5_IJNS4_1CILi2EEENSA_ILi1EEESC_EEEEENS5_IJNSA_ILi64EEENSA_ILi48EEESF_EEENS_10bfloat16_tENS5_IJlSC_lEEESI_SJ_NS4_8TiledMMAINS4_8MMA_AtomIJNS4_20SM100_MMA_F16BF16_SSISI_SI_fLi64ELi48ELNS4_4UMMA5MajorE0ELSO_0ELNSN_7ScaleInE0ELSP_0EEEEEENS4_6LayoutINS5_IJSC_SC_SC_EEENS5_IJNSA_ILi0EEESU_SU_EEEEENS5_IJNS4_10UnderscoreESX_SX_EEEEENS4_13SM90_TMA_LOADENS4_14ComposedLayoutINS4_7SwizzleILi3ELi4ELi3EEENS4_18smem_ptr_flag_bitsILi16EEENSS_INS5_IJNSA_ILi8EEESF_EEENS5_IJSF_SC_EEEEEEEvNS4_8identityENS4_23SM90_TMA_LOAD_MULTICASTES1A_vS1B_EENS_8epilogue10collective18CollectiveEpilogueINS1E_23Sm100TmaWarpSpecializedILi2ELi1ELi24ELb1ELb0EEEJSH_NS5_IJNSS_ISF_SC_EENSS_ISG_SC_EEEEESI_SJ_SI_SJ_NS1E_6fusion15FusionCallbacksIS1I_NS1M_17LinearCombinationISI_fSI_fLNS_15FloatRoundStyleE2EEESH_S1L_JEEENS4_5SM1004TMEM4LOAD26SM100_TMEM_LOAD_16dp256b2xES10_NS11_INS12_ILi1ELi4ELi3EEES15_NSS_INS5_IJS16_NSA_ILi16EEEEEENS5_IJS1X_SC_EEEEEEENS4_17SM75_U32x4_LDSM_NENS4_14SM90_TMA_STOREES21_NS4_17SM90_U32x4_STSM_NENS4_39AutoVectorizingCopyWithAssumedAlignmentILi128EEEEEEvvEEEEvNT_6ParamsE,"ax",@progbits
	.align	128
.text._ZN7cutlass13device_kernelINS_4gemm6kernel13GemmUniversalIN4cute5tupleIJiiiiEEENS1_10collective13CollectiveMmaINS1_35MainloopSm100TmaUmmaWarpSpecializedILi15ELi2ELi4ENS5_IJNS4_1CILi2EEENSA_ILi1EEESC_EEEEENS5_IJNSA_ILi64EEENSA_ILi48EEESF_EEENS_10bfloat16_tENS5_IJlSC_lEEESI_SJ_NS4_8TiledMMAINS4_8MMA_AtomIJNS4_20SM100_MMA_F16BF16_SSISI_SI_fLi64ELi48ELNS4_4UMMA5MajorE0ELSO_0ELNSN_7ScaleInE0ELSP_0EEEEEENS4_6LayoutINS5_IJSC_SC_SC_EEENS5_IJNSA_ILi0EEESU_SU_EEEEENS5_IJNS4_10UnderscoreESX_SX_EEEEENS4_13SM90_TMA_LOADENS4_14ComposedLayoutINS4_7SwizzleILi3ELi4ELi3EEENS4_18smem_ptr_flag_bitsILi16EEENSS_INS5_IJNSA_ILi8EEESF_EEENS5_IJSF_SC_EEEEEEEvNS4_8identityENS4_23SM90_TMA_LOAD_MULTICASTES1A_vS1B_EENS_8epilogue10collective18CollectiveEpilogueINS1E_23Sm100TmaWarpSpecializedILi2ELi1ELi24ELb1ELb0EEEJSH_NS5_IJNSS_ISF_SC_EENSS_ISG_SC_EEEEESI_SJ_SI_SJ_NS1E_6fusion15FusionCallbacksIS1I_NS1M_17LinearCombinationISI_fSI_fLNS_15FloatRoundStyleE2EEESH_S1L_JEEENS4_5SM1004TMEM4LOAD26SM100_TMEM_LOAD_16dp256b2xES10_NS11_INS12_ILi1ELi4ELi3EEES15_NSS_INS5_IJS16_NSA_ILi16EEEEEENS5_IJS1X_SC_EEEEEEENS4_17SM75_U32x4_LDSM_NENS4_14SM90_TMA_STOREES21_NS4_17SM90_U32x4_STSM_NENS4_39AutoVectorizingCopyWithAssumedAlignmentILi128EEEEEEvvEEEEvNT_6ParamsE:
        .type           _ZN7cutlass13device_kernelINS_4gemm6kernel13GemmUniversalIN4cute5tupleIJiiiiEEENS1_10collective13CollectiveMmaINS1_35MainloopSm100TmaUmmaWarpSpecializedILi15ELi2ELi4ENS5_IJNS4_1CILi2EEENSA_ILi1EEESC_EEEEENS5_IJNSA_ILi64EEENSA_ILi48EEESF_EEENS_10bfloat16_tENS5_IJlSC_lEEESI_SJ_NS4_8TiledMMAINS4_8MMA_AtomIJNS4_20SM100_MMA_F16BF16_SSISI_SI_fLi64ELi48ELNS4_4UMMA5MajorE0ELSO_0ELNSN_7ScaleInE0ELSP_0EEEEEENS4_6LayoutINS5_IJSC_SC_SC_EEENS5_IJNSA_ILi0EEESU_SU_EEEEENS5_IJNS4_10UnderscoreESX_SX_EEEEENS4_13SM90_TMA_LOADENS4_14ComposedLayoutINS4_7SwizzleILi3ELi4ELi3EEENS4_18smem_ptr_flag_bitsILi16EEENSS_INS5_IJNSA_ILi8EEESF_EEENS5_IJSF_SC_EEEEEEEvNS4_8identityENS4_23SM90_TMA_LOAD_MULTICASTES1A_vS1B_EENS_8epilogue10collective18CollectiveEpilogueINS1E_23Sm100TmaWarpSpecializedILi2ELi1ELi24ELb1ELb0EEEJSH_NS5_IJNSS_ISF_SC_EENSS_ISG_SC_EEEEESI_SJ_SI_SJ_NS1E_6fusion15FusionCallbacksIS1I_NS1M_17LinearCombinationISI_fSI_fLNS_15FloatRoundStyleE2EEESH_S1L_JEEENS4_5SM1004TMEM4LOAD26SM100_TMEM_LOAD_16dp256b2xES10_NS11_INS12_ILi1ELi4ELi3EEES15_NSS_INS5_IJS16_NSA_ILi16EEEEEENS5_IJS1X_SC_EEEEEEENS4_17SM75_U32x4_LDSM_NENS4_14SM90_TMA_STOREES21_NS4_17SM90_U32x4_STSM_NENS4_39AutoVectorizingCopyWithAssumedAlignmentILi128EEEEEEvvEEEEvNT_6ParamsE,@function
        .size           _ZN7cutlass13device_kernelINS_4gemm6kernel13GemmUniversalIN4cute5tupleIJiiiiEEENS1_10collective13CollectiveMmaINS1_35MainloopSm100TmaUmmaWarpSpecializedILi15ELi2ELi4ENS5_IJNS4_1CILi2EEENSA_ILi1EEESC_EEEEENS5_IJNSA_ILi64EEENSA_ILi48EEESF_EEENS_10bfloat16_tENS5_IJlSC_lEEESI_SJ_NS4_8TiledMMAINS4_8MMA_AtomIJNS4_20SM100_MMA_F16BF16_SSISI_SI_fLi64ELi48ELNS4_4UMMA5MajorE0ELSO_0ELNSN_7ScaleInE0ELSP_0EEEEEENS4_6LayoutINS5_IJSC_SC_SC_EEENS5_IJNSA_ILi0EEESU_SU_EEEEENS5_IJNS4_10UnderscoreESX_SX_EEEEENS4_13SM90_TMA_LOADENS4_14ComposedLayoutINS4_7SwizzleILi3ELi4ELi3EEENS4_18smem_ptr_flag_bitsILi16EEENSS_INS5_IJNSA_ILi8EEESF_EEENS5_IJSF_SC_EEEEEEEvNS4_8identityENS4_23SM90_TMA_LOAD_MULTICASTES1A_vS1B_EENS_8epilogue10collective18CollectiveEpilogueINS1E_23Sm100TmaWarpSpecializedILi2ELi1ELi24ELb1ELb0EEEJSH_NS5_IJNSS_ISF_SC_EENSS_ISG_SC_EEEEESI_SJ_SI_SJ_NS1E_6fusion15FusionCallbacksIS1I_NS1M_17LinearCombinationISI_fSI_fLNS_15FloatRoundStyleE2EEESH_S1L_JEEENS4_5SM1004TMEM4LOAD26SM100_TMEM_LOAD_16dp256b2xES10_NS11_INS12_ILi1ELi4ELi3EEES15_NSS_INS5_IJS16_NSA_ILi16EEEEEENS5_IJS1X_SC_EEEEEEENS4_17SM75_U32x4_LDSM_NENS4_14SM90_TMA_STOREES21_NS4_17SM90_U32x4_STSM_NENS4_39AutoVectorizingCopyWithAssumedAlignmentILi128EEEEEEvvEEEEvNT_6ParamsE,(.L_x_180 - _ZN7cutlass13device_kernelINS_4gemm6kernel13GemmUniversalIN4cute5tupleIJiiiiEEENS1_10collective13CollectiveMmaINS1_35MainloopSm100TmaUmmaWarpSpecializedILi15ELi2ELi4ENS5_IJNS4_1CILi2EEENSA_ILi1EEESC_EEEEENS5_IJNSA_ILi64EEENSA_ILi48EEESF_EEENS_10bfloat16_tENS5_IJlSC_lEEESI_SJ_NS4_8TiledMMAINS4_8MMA_AtomIJNS4_20SM100_MMA_F16BF16_SSISI_SI_fLi64ELi48ELNS4_4UMMA5MajorE0ELSO_0ELNSN_7ScaleInE0ELSP_0EEEEEENS4_6LayoutINS5_IJSC_SC_SC_EEENS5_IJNSA_ILi0EEESU_SU_EEEEENS5_IJNS4_10UnderscoreESX_SX_EEEEENS4_13SM90_TMA_LOADENS4_14ComposedLayoutINS4_7SwizzleILi3ELi4ELi3EEENS4_18smem_ptr_flag_bitsILi16EEENSS_INS5_IJNSA_ILi8EEESF_EEENS5_IJSF_SC_EEEEEEEvNS4_8identityENS4_23SM90_TMA_LOAD_MULTICASTES1A_vS1B_EENS_8epilogue10collective18CollectiveEpilogueINS1E_23Sm100TmaWarpSpecializedILi2ELi1ELi24ELb1ELb0EEEJSH_NS5_IJNSS_ISF_SC_EENSS_ISG_SC_EEEEESI_SJ_SI_SJ_NS1E_6fusion15FusionCallbacksIS1I_NS1M_17LinearCombinationISI_fSI_fLNS_15FloatRoundStyleE2EEESH_S1L_JEEENS4_5SM1004TMEM4LOAD26SM100_TMEM_LOAD_16dp256b2xES10_NS11_INS12_ILi1ELi4ELi3EEES15_NSS_INS5_IJS16_NSA_ILi16EEEEEENS5_IJS1X_SC_EEEEEEENS4_17SM75_U32x4_LDSM_NENS4_14SM90_TMA_STOREES21_NS4_17SM90_U32x4_STSM_NENS4_39AutoVectorizingCopyWithAssumedAlignmentILi128EEEEEEvvEEEEvNT_6ParamsE)
        .other          _ZN7cutlass13device_kernelINS_4gemm6kernel13GemmUniversalIN4cute5tupleIJiiiiEEENS1_10collective13CollectiveMmaINS1_35MainloopSm100TmaUmmaWarpSpecializedILi15ELi2ELi4ENS5_IJNS4_1CILi2EEENSA_ILi1EEESC_EEEEENS5_IJNSA_ILi64EEENSA_ILi48EEESF_EEENS_10bfloat16_tENS5_IJlSC_lEEESI_SJ_NS4_8TiledMMAINS4_8MMA_AtomIJNS4_20SM100_MMA_F16BF16_SSISI_SI_fLi64ELi48ELNS4_4UMMA5MajorE0ELSO_0ELNSN_7ScaleInE0ELSP_0EEEEEENS4_6LayoutINS5_IJSC_SC_SC_EEENS5_IJNSA_ILi0EEESU_SU_EEEEENS5_IJNS4_10UnderscoreESX_SX_EEEEENS4_13SM90_TMA_LOADENS4_14ComposedLayoutINS4_7SwizzleILi3ELi4ELi3EEENS4_18smem_ptr_flag_bitsILi16EEENSS_INS5_IJNSA_ILi8EEESF_EEENS5_IJSF_SC_EEEEEEEvNS4_8identityENS4_23SM90_TMA_LOAD_MULTICASTES1A_vS1B_EENS_8epilogue10collective18CollectiveEpilogueINS1E_23Sm100TmaWarpSpecializedILi2ELi1ELi24ELb1ELb0EEEJSH_NS5_IJNSS_ISF_SC_EENSS_ISG_SC_EEEEESI_SJ_SI_SJ_NS1E_6fusion15FusionCallbacksIS1I_NS1M_17LinearCombinationISI_fSI_fLNS_15FloatRoundStyleE2EEESH_S1L_JEEENS4_5SM1004TMEM4LOAD26SM100_TMEM_LOAD_16dp256b2xES10_NS11_INS12_ILi1ELi4ELi3EEES15_NSS_INS5_IJS16_NSA_ILi16EEEEEENS5_IJS1X_SC_EEEEEEENS4_17SM75_U32x4_LDSM_NENS4_14SM90_TMA_STOREES21_NS4_17SM90_U32x4_STSM_NENS4_39AutoVectorizingCopyWithAssumedAlignmentILi128EEEEEEvvEEEEvNT_6ParamsE,@"STO_CUDA_ENTRY STV_DEFAULT"
_ZN7cutlass13device_kernelINS_4gemm6kernel13GemmUniversalIN4cute5tupleIJiiiiEEENS1_10collective13CollectiveMmaINS1_35MainloopSm100TmaUmmaWarpSpecializedILi15ELi2ELi4ENS5_IJNS4_1CILi2EEENSA_ILi1EEESC_EEEEENS5_IJNSA_ILi64EEENSA_ILi48EEESF_EEENS_10bfloat16_tENS5_IJlSC_lEEESI_SJ_NS4_8TiledMMAINS4_8MMA_AtomIJNS4_20SM100_MMA_F16BF16_SSISI_SI_fLi64ELi48ELNS4_4UMMA5MajorE0ELSO_0ELNSN_7ScaleInE0ELSP_0EEEEEENS4_6LayoutINS5_IJSC_SC_SC_EEENS5_IJNSA_ILi0EEESU_SU_EEEEENS5_IJNS4_10UnderscoreESX_SX_EEEEENS4_13SM90_TMA_LOADENS4_14ComposedLayoutINS4_7SwizzleILi3ELi4ELi3EEENS4_18smem_ptr_flag_bitsILi16EEENSS_INS5_IJNSA_ILi8EEESF_EEENS5_IJSF_SC_EEEEEEEvNS4_8identityENS4_23SM90_TMA_LOAD_MULTICASTES1A_vS1B_EENS_8epilogue10collective18CollectiveEpilogueINS1E_23Sm100TmaWarpSpecializedILi2ELi1ELi24ELb1ELb0EEEJSH_NS5_IJNSS_ISF_SC_EENSS_ISG_SC_EEEEESI_SJ_SI_SJ_NS1E_6fusion15FusionCallbacksIS1I_NS1M_17LinearCombinationISI_fSI_fLNS_15FloatRoundStyleE2EEESH_S1L_JEEENS4_5SM1004TMEM4LOAD26SM100_TMEM_LOAD_16dp256b2xES10_NS11_INS12_ILi1ELi4ELi3EEES15_NSS_INS5_IJS16_NSA_ILi16EEEEEENS5_IJS1X_SC_EEEEEEENS4_17SM75_U32x4_LDSM_NENS4_14SM90_TMA_STOREES21_NS4_17SM90_U32x4_STSM_NENS4_39AutoVectorizingCopyWithAssumedAlignmentILi128EEEEEEvvEEEEvNT_6ParamsE:
[----:B------:R-:W1:Y:S01]  /*0000*/  LDC R1, c[0x0][0x37c] ;  /* 0x0000df00ff017b82 */ /* 0x000e620000000800 */
[----:B------:R-:W2:Y:S01]  /*0010*/  S2R R72, SR_TID.X ;  /* 0x0000000000487919 */ /* 0x000ea20000002100 */
[----:B------:R-:W3:Y:S01]  /*0020*/  LDCU.64 UR8, c[0x0][0x890] ;  /* 0x00011200ff0877ac */ /* 0x000ee20008000a00 */
[----:B------:R-:W-:Y:S02]  /*0030*/  PRMT R65, RZ, 0x7610, R65 ;  /* 0x00007610ff417816 */ /* 0x000fe40000000041 */
[----:B------:R-:W-:Y:S01]  /*0040*/  ELECT P3, URZ, PT ;  /* 0x0000000000ff782f */ /* 0x000fe20003860000 */
[----:B---3--:R-:W-:-:S04]  /*0050*/  UISETP.NE.U32.AND UP0, UPT, UR8, URZ, UPT ;  /* 0x000000ff0800728c */ /* 0x008fc8000bf05070 */
[----:B------:R-:W-:Y:S01]  /*0060*/  UISETP.NE.AND.EX UP0, UPT, UR9, URZ, UPT, UP0 ;  /* 0x000000ff0900728c */ /* 0x000fe2000bf05300 */
[----:B--2---:R-:W-:-:S05]  /*0070*/  SHF.R.U32.HI R66, RZ, 0x5, R72 ;  /* 0x00000005ff427819 */ /* 0x004fca0000011648 */
[----:B------:R-:W2:Y:S02]  /*0080*/  SHFL.IDX PT, R0, R66, RZ, 0x1f ;  /* 0x00001fff42007589 */ /* 0x000ea400000e0000 */
[----:B--2---:R-:W-:Y:S01]  /*0090*/  R2UR UR20, R0 ;  /* 0x00000000001472ca */ /* 0x004fe200000e0000 */
[----:B-1----:R-:W-:-:S14]  /*00a0*/  BRA.U UP0, `(.L_x_0) ;  /* 0x0000000100307547 */ /* 0x002fdc000b800000 */
[----:B------:R-:W1:Y:S02]  /*00b0*/  LDCU.64 UR4, c[0x0][0x888] ;  /* 0x00011100ff0477ac */ /* 0x000e640008000a00 */
[----:B-1----:R-:W-:-:S04]  /*00c0*/  UISETP.NE.U32.AND UP0, UPT, UR4, URZ, UPT ;  /* 0x000000ff0400728c */ /* 0x002fc8000bf05070 */
[----:B------:R-:W-:-:S09]  /*00d0*/  UISETP.NE.AND.EX UP0, UPT, UR5, URZ, UPT, UP0 ;  /* 0x000000ff0500728c */ /* 0x000fd2000bf05300 */
[----:B------:R-:W-:Y:S05]  /*00e0*/  BRA.U !UP0, `(.L_x_1) ;  /* 0x0000000108147547 */ /* 0x000fea000b800000 */
[----:B------:R-:W1:Y:S01]  /*00f0*/  LDC.64 R42, c[0x0][0x888] ;  /* 0x00022200ff2a7b82 */ /* 0x000e620000000a00 */
[----:B------:R-:W1:Y:S02]  /*0100*/  LDCU.64 UR4, c[0x0][0x358] ;  /* 0x00006b00ff0477ac */ /* 0x000e640008000a00 */
[----:B-1----:R1:W5:Y:S01]  /*0110*/  LDG.E R42, desc[UR4][R42.64] ;  /* 0x000000042a2a7981 */ /* 0x002362000c1e1900 */
[----:B------:R-:W-:Y:S01]  /*0120*/  HFMA2 R65, -RZ, RZ, 0, 5.9604644775390625e-08 ;  /* 0x00000001ff417431 */ /* 0x000fe200000001ff */
[----:B------:R-:W-:Y:S05]  /*0130*/  BRA `(.L_x_0) ;  /* 0x00000000000c7947 */ /* 0x000fea0003800000 */
.L_x_1:
[----:B------:R-:W1:Y:S01]  /*0140*/  LDCU UR4, c[0x0][0x880] ;  /* 0x00011000ff0477ac */ /* 0x000e620008000800 */
[----:B------:R-:W-:Y:S01]  /*0150*/  HFMA2 R65, -RZ, RZ, 0, 5.9604644775390625e-08 ;  /* 0x00000001ff417431 */ /* 0x000fe200000001ff */
[----:B-1----:R-:W-:-:S07]  /*0160*/  MOV R42, UR4 ;  /* 0x00000004002a7c02 */ /* 0x002fce0008000f00 */
.L_x_0:
[----:B------:R-:W2:Y:S02]  /*0170*/  LDCU.64 UR4, c[0x0][0x8b0] ;  /* 0x00011600ff0477ac */ /* 0x000ea40008000a00 */
[----:B--2---:R-:W-:-:S04]  /*0180*/  UISETP.NE.U32.AND UP0, UPT, UR4, URZ, UPT ;  /* 0x000000ff0400728c */ /* 0x004fc8000bf05070 */
[----:B------:R-:W-:-:S09]  /*0190*/  UISETP.NE.AND.EX UP0, UPT, UR5, URZ, UPT, UP0 ;  /* 0x000000ff0500728c */ /* 0x000fd2000bf05300 */
[----:B------:R-:W-:Y:S05]  /*01a0*/  BRA.U UP0, `(.L_x_2) ;  /* 0x0000000100287547 */ /* 0x000fea000b800000 */
[----:B------:R-:W2:Y:S02]  /*01b0*/  LDCU.64 UR4, c[0x0][0x8a8] ;  /* 0x00011500ff0477ac */ /* 0x000ea40008000a00 */
[----:B--2---:R-:W-:-:S04]  /*01c0*/  UISETP.NE.U32.AND UP0, UPT, UR4, URZ, UPT ;  /* 0x000000ff0400728c */ /* 0x004fc8000bf05070 */
[----:B------:R-:W-:-:S09]  /*01d0*/  UISETP.NE.AND.EX UP0, UPT, UR5, URZ, UPT, UP0 ;  /* 0x000000ff0500728c */ /* 0x000fd2000bf05300 */
[----:B------:R-:W-:Y:S05]  /*01e0*/  BRA.U !UP0, `(.L_x_3) ;  /* 0x0000000108107547 */ /* 0x000fea000b800000 */
[----:B------:R-:W2:Y:S01]  /*01f0*/  LDC.64 R2, c[0x0][0x8a8] ;  /* 0x00022a00ff027b82 */ /* 0x000ea20000000a00 */
[----:B------:R-:W2:Y:S02]  /*0200*/  LDCU.64 UR4, c[0x0][0x358] ;  /* 0x00006b00ff0477ac */ /* 0x000ea40008000a00 */
[----:B--2---:R2:W5:Y:S01]  /*0210*/  LDG.E R41, desc[UR4][R2.64] ;  /* 0x0000000402297981 */ /* 0x004562000c1e1900 */
[----:B------:R-:W-:Y:S05]  /*0220*/  BRA `(.L_x_2) ;  /* 0x0000000000087947 */ /* 0x000fea0003800000 */
.L_x_3:
[----:B------:R-:W2:Y:S02]  /*0230*/  LDCU UR4, c[0x0][0x8a0] ;  /* 0x00011400ff0477ac */ /* 0x000ea40008000800 */
[----:B--2---:R-:W-:Y:S02]  /*0240*/  MOV R41, UR4 ;  /* 0x0000000400297c02 */ /* 0x004fe40008000f00 */
.L_x_2:
[----:B------:R-:W-:Y:S01]  /*0250*/  IMAD.U32 R0, RZ, RZ, UR20 ;  /* 0x00000014ff007e24 */ /* 0x000fe2000f8e00ff */
[----:B------:R-:W-:Y:S04]  /*0260*/  BSSY.RECONVERGENT B0, `(.L_x_4) ;  /* 0x000000c000007945 */ /* 0x000fe80003800200 */
[C---:B------:R-:W-:Y:S02]  /*0270*/  ISETP.NE.OR P1, PT, R0.reuse, 0x1, !P3 ;  /* 0x000000010000780c */ /* 0x040fe40005f25670 */
[----:B------:R-:W-:-:S11]  /*0280*/  ISETP.NE.OR P0, PT, R0, 0x3, !P3 ;  /* 0x000000030000780c */ /* 0x000fd60005f05670 */
[----:B------:R-:W-:Y:S05]  /*0290*/  @P1 BRA `(.L_x_5) ;  /* 0x0000000000201947 */ /* 0x000fea0003800000 */
[----:B------:R-:W3:Y:S02]  /*02a0*/  LDCU.64 UR4, c[0x0][0x348] ;  /* 0x00006900ff0477ac */ /* 0x000ee40008000a00 */
[----:B---3--:R-:W-:Y:S02]  /*02b0*/  UIADD3 UR6, UP1, UPT, UR4, 0x80, URZ ;  /* 0x0000008004067890 */ /* 0x008fe4000ff3e0ff */
[----:B------:R-:W-:Y:S02]  /*02c0*/  UIADD3 UR4, UP0, UPT, UR4, 0x180, URZ ;  /* 0x0000018004047890 */ /* 0x000fe4000ff1e0ff */
[----:B------:R-:W-:Y:S02]  /*02d0*/  UIADD3.X UR7, UPT, UPT, URZ, UR5, URZ, UP1, !UPT ;  /* 0x00000005ff077290 */ /* 0x000fe40008ffe4ff */
[----:B------:R-:W-:-:S07]  /*02e0*/  UIADD3.X UR5, UPT, UPT, URZ, UR5, URZ, UP0, !UPT ;  /* 0x00000005ff057290 */ /* 0x000fce00087fe4ff */
[----:B------:R3:W-:Y:S02]  /*02f0*/  UTMACCTL.PF [UR6] ;  /* 0x00000000060079b9 */ /* 0x0007e40008040000 */
[----:B------:R3:W-:Y:S02]  /*0300*/  UTMACCTL.PF [UR4] ;  /* 0x00000000040079b9 */ /* 0x0007e40008040000 */
[----:B---3--:R-:W-:Y:S01]  /*0310*/  NOP ;  /* 0x0000000000007918 */ /* 0x008fe20000000000 */
.L_x_5:
[----:B------:R-:W-:Y:S05]  /*0320*/  BSYNC.RECONVERGENT B0 ;  /* 0x0000000000007941 */ /* 0x000fea0003800200 */
.L_x_4:
[----:B------:R-:W-:Y:S04]  /*0330*/  BSSY.RECONVERGENT B0, `(.L_x_6) ;  /* 0x000000a000007945 */ /* 0x000fe80003800200 */
        /* <DEDUP_REMOVED lines=9> */
.L_x_7:
[----:B------:R-:W-:Y:S05]  /*03d0*/  BSYNC.RECONVERGENT B0 ;  /* 0x0000000000007941 */ /* 0x000fea0003800200 */
.L_x_6:
[----:B------:R-:W3:Y:S01]  /*03e0*/  LDCU.64 UR4, c[0x0][0x888] ;  /* 0x00011100ff0477ac */ /* 0x000ee20008000a00 */
[----:B------:R-:W-:Y:S02]  /*03f0*/  UISETP.EQ.U32.AND UP2, UPT, UR8, URZ, UPT ;  /* 0x000000ff0800728c */ /* 0x000fe4000bf42070 */
[----:B------:R-:W-:Y:S02]  /*0400*/  UPLOP3.LUT UP3, UPT, UPT, UPT, UPT, 0x80, 0x8 ;  /* 0x000000000008789c */ /* 0x000fe40003f6f070 */
[----:B---3--:R-:W-:-:S04]  /*0410*/  UISETP.NE.U32.AND UP0, UPT, UR4, URZ, UPT ;  /* 0x000000ff0400728c */ /* 0x008fc8000bf05070 */
[----:B------:R-:W-:-:S04]  /*0420*/  UISETP.NE.AND.EX UP1, UPT, UR5, URZ, UPT, UP0 ;  /* 0x000000ff0500728c */ /* 0x000fc8000bf25300 */
[----:B------:R-:W-:-:S04]  /*0430*/  UISETP.EQ.OR.EX UP4, UPT, UR9, URZ, !UP1, UP2 ;  /* 0x000000ff0900728c */ /* 0x000fc8000cf82720 */
[----:B------:R-:W-:-:S05]  /*0440*/  UP2UR UR63, UPR, URZ, 0x10 ;  /* 0x00000010ff3f7883 */ /* 0x000fca0008000000 */
[----:B------:R-:W-:Y:S07]  /*0450*/  BRA.U !UP4, `(.L_x_8) ;  /* 0x000000010c207547 */ /* 0x000fee000b800000 */
[----:B------:R-:W-:Y:S01]  /*0460*/  UISETP.NE.U32.AND UP2, UPT, UR8, URZ, UPT ;  /* 0x000000ff0800728c */ /* 0x000fe2000bf45070 */
[----:B-----5:R-:W-:Y:S01]  /*0470*/  FSETP.NEU.AND P0, PT, R42, RZ, PT ;  /* 0x000000ff2a00720b */ /* 0x020fe20003f0d000 */
[----:B------:R-:W-:Y:S02]  /*0480*/  USEL UR4, URZ, 0xffffffff, UP1 ;  /* 0xffffffffff047887 */ /* 0x000fe40008800000 */
[----:B------:R-:W-:-:S10]  /*0490*/  UISETP.NE.AND.EX UP2, UPT, UR9, URZ, UPT, UP2 ;  /* 0x000000ff0900728c */ /* 0x000fd4000bf45320 */
[----:B------:R-:W-:Y:S01]  /*04a0*/  VOTEU.ANY UP0, P0 ;  /* 0x0000000000ff7886 */ /* 0x000fe20000000100 */
[----:B------:R-:W-:-:S04]  /*04b0*/  @!UP2 USEL UR4, URZ, 0xffffffff, UP0 ;  /* 0xffffffffff04a887 */ /* 0x000fc80008000000 */
[----:B------:R-:W-:-:S04]  /*04c0*/  ULOP3.LUT UR4, UR4, 0x1, URZ, 0xc0, !UPT ;  /* 0x0000000104047892 */ /* 0x000fc8000f8ec0ff */
[----:B------:R-:W-:-:S11]  /*04d0*/  UISETP.NE.U32.AND UP3, UPT, UR4, 0x1, UPT ;  /* 0x000000010400788c */ /* 0x000fd6000bf65070 */
.L_x_8:
[----:B--2---:R-:W2:Y:S02]  /*04e0*/  SHFL.IDX PT, R2, R66, RZ, 0x1f ;  /* 0x00001fff42027589 */ /* 0x004ea400000e0000 */
[----:B--2---:R-:W-:-:S13]  /*04f0*/  ISETP.NE.AND P0, PT, R2, RZ, PT ;  /* 0x000000ff0200720c */ /* 0x004fda0003f05270 */
[----:B------:R-:W-:Y:S05]  /*0500*/  @P0 BRA `(.L_x_9) ;  /* 0x0000000000bc0947 */ /* 0x000fea0003800000 */
[----:B------:R-:W-:Y:S01]  /*0510*/  ELECT P0, URZ, PT ;  /* 0x0000000000ff782f */ /* 0x000fe20003800000 */
[----:B------:R-:W-:-:S12]  /*0520*/  BSSY.RECONVERGENT B0, `(.L_x_9) ;  /* 0x000002d000007945 */ /* 0x000fd80003800200 */
[----:B------:R-:W-:Y:S05]  /*0530*/  @!P0 BRA `(.L_x_10) ;  /* 0x0000000000ac8947 */ /* 0x000fea0003800000 */
[----:B------:R-:W2:Y:S01]  /*0540*/  S2UR UR4, SR_CgaCtaId ;  /* 0x00000000000479c3 */ /* 0x000ea20000008800 */
[----:B------:R-:W-:Y:S01]  /*0550*/  UMOV UR5, 0x400 ;  /* 0x0000040000057882 */ /* 0x000fe20000000000 */
[----:B------:R-:W-:Y:S01]  /*0560*/  UMOV UR8, 0x1 ;  /* 0x0000000100087882 */ /* 0x000fe20000000000 */
[----:B------:R-:W-:Y:S01]  /*0570*/  UMOV UR6, 0x2 ;  /* 0x0000000200067882 */ /* 0x000fe20000000000 */
[----:B------:R-:W-:-:S04]  /*0580*/  UIADD3 UR8, UPT, UPT, -UR8, 0x100000, URZ ;  /* 0x0010000008087890 */ /* 0x000fc8000fffe1ff */
[----:B------:R-:W-:Y:S02]  /*0590*/  USHF.L.U32 UR9, UR8, 0xb, URZ ;  /* 0x0000000b08097899 */ /* 0x000fe400080006ff */
[----:B------:R-:W-:Y:S02]  /*05a0*/  USHF.L.U32 UR8, UR8, 0x1, URZ ;  /* 0x0000000108087899 */ /* 0x000fe400080006ff */
[----:B------:R-:W-:-:S04]  /*05b0*/  UIADD3 UR6, UPT, UPT, -UR6, 0x100000, URZ ;  /* 0x0010000006067890 */ /* 0x000fc8000fffe1ff */
[----:B------:R-:W-:Y:S02]  /*05c0*/  USHF.L.U32 UR7, UR6, 0xb, URZ ;  /* 0x0000000b06077899 */ /* 0x000fe400080006ff */
[----:B------:R-:W-:Y:S02]  /*05d0*/  USHF.L.U32 UR6, UR6, 0x1, URZ ;  /* 0x0000000106067899 */ /* 0x000fe400080006ff */
[----:B--2---:R-:W-:Y:S01]  /*05e0*/  ULEA UR4, UR4, UR5, 0x18 ;  /* 0x0000000504047291 */ /* 0x004fe2000f8ec0ff */
[----:B------:R-:W2:Y:S11]  /*05f0*/  FENCE.VIEW.ASYNC.S ;  /* 0x00000000000073c6 */ /* 0x000eb60000000000 */
[----:B--2---:R2:W3:Y:S01]  /*0600*/  SYNCS.EXCH.64 URZ, [UR4], UR8 ;  /* 0x0000000804ff75b2 */ /* 0x0044e20008000100 */
[----:B------:R2:W4:Y:S01]  /*0610*/  SYNCS.EXCH.64 URZ, [UR4+0x78], UR6 ;  /* 0x0000780604ff75b2 */ /* 0x0005220008000100 */
[----:B------:R2:W1:Y:S01]  /*0620*/  SYNCS.EXCH.64 URZ, [UR4+0x8], UR8 ;  /* 0x0000080804ff75b2 */ /* 0x0004620008000100 */
        /* <DEDUP_REMOVED lines=26> */
[----:B------:R2:W1:Y:S02]  /*07d0*/  SYNCS.EXCH.64 URZ, [UR4+0xe8], UR6 ;  /* 0x0000e80604ff75b2 */ /* 0x0004640008000100 */
[----:B--234-:R-:W-:Y:S01]  /*07e0*/  NOP ;  /* 0x0000000000007918 */ /* 0x01cfe20000000000 */
.L_x_10:
[----:B------:R-:W-:Y:S05]  /*07f0*/  BSYNC.RECONVERGENT B0 ;  /* 0x0000000000007941 */ /* 0x000fea0003800200 */
.L_x_9:
[----:B------:R-:W2:Y:S01]  /*0800*/  SHFL.IDX PT, R2, R66, RZ, 0x1f ;  /* 0x00001fff42027589 */ /* 0x000ea200000e0000 */
[----:B------:R-:W-:Y:S01]  /*0810*/  NOP ;  /* 0x0000000000007918 */ /* 0x000fe20000000000 */
[----:B--2---:R-:W-:-:S13]  /*0820*/  ISETP.NE.AND P0, PT, R2, 0x1, PT ;  /* 0x000000010200780c */ /* 0x004fda0003f05270 */
[----:B------:R-:W-:Y:S05]  /*0830*/  @P0 BRA `(.L_x_11) ;  /* 0x0000000000480947 */ /* 0x000fea0003800000 */
        /* <DEDUP_REMOVED lines=9> */
[----:B------:R-:W-:Y:S01]  /*08d0*/  USHF.L.U32 UR6, UR6, 0x1, URZ ;  /* 0x0000000106067899 */ /* 0x000fe200080006ff */
[----:B------:R-:W-:Y:S01]  /*08e0*/  ELECT P0, URZ, PT ;  /* 0x0000000000ff782f */ /* 0x000fe20003800000 */
[----:B--2---:R-:W-:Y:S01]  /*08f0*/  ULEA UR4, UR4, UR5, 0x18 ;  /* 0x0000000504047291 */ /* 0x004fe2000f8ec0ff */
[----:B------:R-:W2:Y:S11]  /*0900*/  FENCE.VIEW.ASYNC.S ;  /* 0x00000000000073c6 */ /* 0x000eb60000000000 */
[----:B--2---:R2:W3:Y:S01]  /*0910*/  SYNCS.EXCH.64 URZ, [UR4+0xf0], UR8 ;  /* 0x0000f00804ff75b2 */ /* 0x0044e20008000100 */
[----:B------:R2:W4:Y:S01]  /*0920*/  SYNCS.EXCH.64 URZ, [UR4+0x100], UR6 ;  /* 0x0001000604ff75b2 */ /* 0x0005220008000100 */
[----:B------:R2:W1:Y:S01]  /*0930*/  SYNCS.EXCH.64 URZ, [UR4+0xf8], UR8 ;  /* 0x0000f80804ff75b2 */ /* 0x0004620008000100 */
[----:B------:R2:W1:Y:S01]  /*0940*/  SYNCS.EXCH.64 URZ, [UR4+0x108], UR6 ;  /* 0x0001080604ff75b2 */ /* 0x0004620008000100 */
[----:B------:R-:W-:Y:S01]  /*0950*/  NOP ;  /* 0x0000000000007918 */ /* 0x000fe20000000000 */
.L_x_11:
[----:B------:R-:W2:Y:S01]  /*0960*/  SHFL.IDX PT, R2, R66, RZ, 0x1f ;  /* 0x00001fff42027589 */ /* 0x000ea200000e0000 */
[----:B------:R-:W-:Y:S01]  /*0970*/  NOP ;  /* 0x0000000000007918 */ /* 0x000fe20000000000 */
[----:B--2---:R-:W-:-:S13]  /*0980*/  ISETP.NE.AND P0, PT, R2, 0x3, PT ;  /* 0x000000030200780c */ /* 0x004fda0003f05270 */
[----:B------:R-:W-:Y:S05]  /*0990*/  @P0 BRA `(.L_x_12) ;  /* 0x0000000000300947 */ /* 0x000fea0003800000 */
[----:B------:R-:W2:Y:S01]  /*09a0*/  S2UR UR4, SR_CgaCtaId ;  /* 0x00000000000479c3 */ /* 0x000ea20000008800 */
[----:B------:R-:W-:Y:S01]  /*09b0*/  UMOV UR6, 0x400 ;  /* 0x0000040000067882 */ /* 0x000fe20000000000 */
[----:B------:R-:W-:Y:S01]  /*09c0*/  UMOV UR5, 0x20 ;  /* 0x0000002000057882 */ /* 0x000fe20000000000 */
[----:B------:R-:W-:Y:S01]  /*09d0*/  ELECT P0, URZ, PT ;  /* 0x0000000000ff782f */ /* 0x000fe20003800000 */
[----:B--2---:R-:W-:Y:S02]  /*09e0*/  ULEA UR6, UR4, UR6, 0x18 ;  /* 0x0000000604067291 */ /* 0x004fe4000f8ec0ff */
[----:B------:R-:W-:-:S04]  /*09f0*/  UIADD3 UR4, UPT, UPT, -UR5, 0x100000, URZ ;  /* 0x0010000005047890 */ /* 0x000fc8000fffe1ff */
[----:B------:R-:W-:Y:S02]  /*0a00*/  USHF.L.U32 UR5, UR4, 0xb, URZ ;  /* 0x0000000b04057899 */ /* 0x000fe400080006ff */
[----:B------:R-:W-:Y:S01]  /*0a10*/  USHF.L.U32 UR4, UR4, 0x1, URZ ;  /* 0x0000000104047899 */ /* 0x000fe200080006ff */
[----:B------:R-:W2:Y:S11]  /*0a20*/  FENCE.VIEW.ASYNC.S ;  /* 0x00000000000073c6 */ /* 0x000eb60000000000 */
[----:B--2---:R2:W1:Y:S01]  /*0a30*/  SYNCS.EXCH.64 URZ, [UR6+0x110], UR4 ;  /* 0x0001100406ff75b2 */ /* 0x0044620008000100 */
[----:B------:R2:W1:Y:S01]  /*0a40*/  SYNCS.EXCH.64 URZ, [UR6+0x118], UR4 ;  /* 0x0001180406ff75b2 */ /* 0x0004620008000100 */
[----:B------:R-:W-:Y:S01]  /*0a50*/  NOP ;  /* 0x0000000000007918 */ /* 0x000fe20000000000 */
.L_x_12:
[----:B------:R-:W3:Y:S01]  /*0a60*/  SHFL.IDX PT, R2, R66, RZ, 0x1f ;  /* 0x00001fff42027589 */ /* 0x000ee200000e0000 */
[----:B------:R-:W-:Y:S01]  /*0a70*/  NOP ;  /* 0x0000000000007918 */ /* 0x000fe20000000000 */
[----:B---3--:R-:W-:-:S13]  /*0a80*/  ISETP.NE.AND P0, PT, R2, 0x4, PT ;  /* 0x000000040200780c */ /* 0x008fda0003f05270 */
[----:B------:R-:W-:Y:S05]  /*0a90*/  @P0 BRA `(.L_x_13) ;  /* 0x00000000004c0947 */ /* 0x000fea0003800000 */
[----:B--2---:R-:W2:Y:S01]  /*0aa0*/  S2UR UR6, SR_CgaCtaId ;  /* 0x00000000000679c3 */ /* 0x004ea20000008800 */
[----:B------:R-:W-:Y:S01]  /*0ab0*/  UMOV UR4, 0x1e0 ;  /* 0x000001e000047882 */ /* 0x000fe20000000000 */
[----:B------:R-:W-:Y:S01]  /*0ac0*/  UMOV UR5, 0x400 ;  /* 0x0000040000057882 */ /* 0x000fe20000000000 */
[----:B------:R-:W-:Y:S01]  /*0ad0*/  USEL UR4, UR4, 0x1a0, UP3 ;  /* 0x000001a004047887 */ /* 0x000fe20009800000 */
[----:B------:R-:W-:Y:S01]  /*0ae0*/  UMOV UR8, 0x1 ;  /* 0x0000000100087882 */ /* 0x000fe20000000000 */
[----:B------:R-:W-:Y:S01]  /*0af0*/  ELECT P0, URZ, PT ;  /* 0x0000000000ff782f */ /* 0x000fe20003800000 */
[----:B------:R-:W-:-:S04]  /*0b00*/  UIADD3 UR8, UPT, UPT, -UR8, 0x100000, URZ ;  /* 0x0010000008087890 */ /* 0x000fc8000fffe1ff */
[----:B------:R-:W-:Y:S02]  /*0b10*/  USHF.L.U32 UR9, UR8, 0xb, URZ ;  /* 0x0000000b08097899 */ /* 0x000fe400080006ff */
[----:B------:R-:W-:Y:S02]  /*0b20*/  USHF.L.U32 UR8, UR8, 0x1, URZ ;  /* 0x0000000108087899 */ /* 0x000fe400080006ff */
[----:B--2---:R-:W-:Y:S02]  /*0b30*/  ULEA UR6, UR6, UR5, 0x18 ;  /* 0x0000000506067291 */ /* 0x004fe4000f8ec0ff */
[----:B------:R-:W-:-:S04]  /*0b40*/  UIADD3 UR4, UPT, UPT, -UR4, 0x100000, URZ ;  /* 0x0010000004047890 */ /* 0x000fc8000fffe1ff */
[----:B------:R-:W-:Y:S02]  /*0b50*/  USHF.L.U32 UR5, UR4, 0xb, URZ ;  /* 0x0000000b04057899 */ /* 0x000fe400080006ff */
[----:B------:R-:W-:Y:S01]  /*0b60*/  USHF.L.U32 UR4, UR4, 0x1, URZ ;  /* 0x0000000104047899 */ /* 0x000fe200080006ff */
[----:B------:R-:W2:Y:S03]  /*0b70*/  FENCE.VIEW.ASYNC.S ;  /* 0x00000000000073c6 */ /* 0x000ea60000000000 */
[----:B--2---:R3:W2:Y:S08]  /*0b80*/  SYNCS.EXCH.64 URZ, [UR6+0x120], UR8 ;  /* 0x0001200806ff75b2 */ /* 0x0046b00008000100 */
[----:B------:R3:W1:Y:S01]  /*0b90*/  SYNCS.EXCH.64 URZ, [UR6+0x130], UR4 ;  /* 0x0001300406ff75b2 */ /* 0x0006620008000100 */
[----:B------:R3:W1:Y:S01]  /*0ba0*/  SYNCS.EXCH.64 URZ, [UR6+0x128], UR8 ;  /* 0x0001280806ff75b2 */ /* 0x0006620008000100 */
[----:B------:R3:W1:Y:S02]  /*0bb0*/  SYNCS.EXCH.64 URZ, [UR6+0x138], UR4 ;  /* 0x0001380406ff75b2 */ /* 0x0006640008000100 */
[----:B---3--:R-:W-:Y:S01]  /*0bc0*/  NOP ;  /* 0x0000000000007918 */ /* 0x008fe20000000000 */
.L_x_13:
[----:B------:R-:W3:Y:S01]  /*0bd0*/  SHFL.IDX PT, R2, R66, RZ, 0x1f ;  /* 0x00001fff42027589 */ /* 0x000ee200000e0000 */
[----:B------:R-:W-:Y:S01]  /*0be0*/  NOP ;  /* 0x0000000000007918 */ /* 0x000fe20000000000 */
[----:B---3--:R-:W-:-:S13]  /*0bf0*/  ISETP.NE.AND P0, PT, R2, 0x5, PT ;  /* 0x000000050200780c */ /* 0x008fda0003f05270 */
[----:B------:R-:W-:Y:S05]  /*0c00*/  @P0 BRA `(.L_x_14) ;  /* 0x0000000000580947 */ /* 0x000fea0003800000 */
[----:B--2---:R-:W2:Y:S01]  /*0c10*/  S2UR UR4, SR_CgaCtaId ;  /* 0x00000000000479c3 */ /* 0x004ea20000008800 */
        /* <DEDUP_REMOVED lines=12> */
[----:B--2---:R3:W2:Y:S01]  /*0ce0*/  SYNCS.EXCH.64 URZ, [UR4+0x140], UR8 ;  /* 0x0001400804ff75b2 */ /* 0x0046a20008000100 */
[----:B------:R3:W1:Y:S01]  /*0cf0*/  SYNCS.EXCH.64 URZ, [UR4+0x160], UR6 ;  /* 0x0001600604ff75b2 */ /* 0x0006620008000100 */
[----:B------:R3:W1:Y:S01]  /*0d00*/  SYNCS.EXCH.64 URZ, [UR4+0x148], UR8 ;  /* 0x0001480804ff75b2 */ /* 0x0006620008000100 */
[----:B------:R3:W1:Y:S01]  /*0d10*/  SYNCS.EXCH.64 URZ, [UR4+0x168], UR6 ;  /* 0x0001680604ff75b2 */ /* 0x0006620008000100 */
[----:B------:R3:W1:Y:S01]  /*0d20*/  SYNCS.EXCH.64 URZ, [UR4+0x150], UR8 ;  /* 0x0001500804ff75b2 */ /* 0x0006620008000100 */
[----:B------:R3:W1:Y:S01]  /*0d30*/  SYNCS.EXCH.64 URZ, [UR4+0x170], UR6 ;  /* 0x0001700604ff75b2 */ /* 0x0006620008000100 */
[----:B------:R3:W1:Y:S01]  /*0d40*/  SYNCS.EXCH.64 URZ, [UR4+0x158], UR8 ;  /* 0x0001580804ff75b2 */ /* 0x0006620008000100 */
[----:B------:R3:W1:Y:S02]  /*0d50*/  SYNCS.EXCH.64 URZ, [UR4+0x178], UR6 ;  /* 0x0001780604ff75b2 */ /* 0x0006640008000100 */
[----:B---3--:R-:W-:Y:S01]  /*0d60*/  NOP ;  /* 0x0000000000007918 */ /* 0x008fe20000000000 */
.L_x_14:
[----:B------:R-:W3:Y:S01]  /*0d70*/  SHFL.IDX PT, R2, R66, RZ, 0x1f ;  /* 0x00001fff42027589 */ /* 0x000ee200000e0000 */
[----:B------:R-:W1:Y:S01]  /*0d80*/  S2UR UR44, SR_CgaCtaId ;  /* 0x00000000002c79c3 */ /* 0x000e620000008800 */
[----:B------:R-:W-:Y:S01]  /*0d90*/  NOP ;  /* 0x0000000000007918 */ /* 0x000fe20000000000 */
[----:B---3--:R-:W-:-:S13]  /*0da0*/  ISETP.NE.AND P0, PT, R2, 0x3, PT ;  /* 0x000000030200780c */ /* 0x008fda0003f05270 */
[----:B-1----:R-:W-:Y:S05]  /*0db0*/  @P0 BRA `(.L_x_15) ;  /* 0x0000000000340947 */ /* 0x002fea0003800000 */
[----:B--2---:R-:W-:Y:S01]  /*0dc0*/  UMOV UR4, 0x400 ;  /* 0x0000040000047882 */ /* 0x004fe20000000000 */
[----:B------:R-:W-:Y:S01]  /*0dd0*/  UMOV UR6, 0x20 ;  /* 0x0000002000067882 */ /* 0x000fe20000000000 */
[----:B------:R-:W-:Y:S02]  /*0de0*/  ULEA UR4, UR44, UR4, 0x18 ;  /* 0x000000042c047291 */ /* 0x000fe4000f8ec0ff */
[----:B------:R-:W-:-:S04]  /*0df0*/  UIADD3 UR6, UPT, UPT, -UR6, 0x100000, URZ ;  /* 0x0010000006067890 */ /* 0x000fc8000fffe1ff */
[----:B------:R-:W-:Y:S02]  /*0e00*/  USHF.L.U32 UR7, UR6, 0xb, URZ ;  /* 0x0000000b06077899 */ /* 0x000fe400080006ff */
[----:B------:R-:W-:Y:S01]  /*0e10*/  USHF.L.U32 UR6, UR6, 0x1, URZ ;  /* 0x0000000106067899 */ /* 0x000fe200080006ff */
[----:B------:R-:W-:Y:S01]  /*0e20*/  ELECT P0, URZ, PT ;  /* 0x0000000000ff782f */ /* 0x000fe20003800000 */
[----:B------:R-:W1:Y:S10]  /*0e30*/  FENCE.VIEW.ASYNC.S ;  /* 0x00000000000073c6 */ /* 0x000e740000000000 */
[----:B-1----:R1:W3:Y:S01]  /*0e40*/  SYNCS.EXCH.64 URZ, [UR4+0x180], UR6 ;  /* 0x0001800604ff75b2 */ /* 0x0022e20008000100 */
[----:B------:R1:W2:Y:S01]  /*0e50*/  SYNCS.EXCH.64 URZ, [UR4+0x190], UR6 ;  /* 0x0001900604ff75b2 */ /* 0x0002a20008000100 */
[----:B------:R1:W1:Y:S01]  /*0e60*/  SYNCS.EXCH.64 URZ, [UR4+0x188], UR6 ;  /* 0x0001880604ff75b2 */ /* 0x0002620008000100 */
[----:B------:R1:W1:Y:S01]  /*0e70*/  SYNCS.EXCH.64 URZ, [UR4+0x198], UR6 ;  /* 0x0001980604ff75b2 */ /* 0x0002620008000100 */
[----:B------:R-:W-:Y:S01]  /*0e80*/  NOP ;  /* 0x0000000000007918 */ /* 0x000fe20000000000 */
.L_x_15:
[----:B------:R-:W4:Y:S01]  /*0e90*/  LDCU UR24, c[0x0][0x36c] ;  /* 0x00006d80ff1877ac */ /* 0x000f220008000800 */
[----:B------:R-:W-:Y:S01]  /*0ea0*/  ISETP.NE.OR P3, PT, R0, 0x2, !P3 ;  /* 0x000000020000780c */ /* 0x000fe20005f65670 */
[----:B------:R-:W-:Y:S01]  /*0eb0*/  NOP ;  /* 0x0000000000007918 */ /* 0x000fe20000000000 */
[----:B------:R-:W-:Y:S01]  /*0ec0*/  LOP3.LUT R0, R72, 0x1f, RZ, 0xc0, !PT ;  /* 0x0000001f48007812 */ /* 0x000fe200078ec0ff */
[----:B------:R-:W-:Y:S02]  /*0ed0*/  UISETP.NE.AND UP4, UPT, UR20, 0x2, UPT ;  /* 0x000000021400788c */ /* 0x000fe4000bf85270 */
[----:B------:R-:W-:Y:S02]  /*0ee0*/  UISETP.NE.AND UP5, UPT, UR20, URZ, UPT ;  /* 0x000000ff1400728c */ /* 0x000fe4000bfa5270 */
[----:B----4-:R-:W-:-:S09]  /*0ef0*/  UISETP.EQ.U32.AND UP0, UPT, UR24, 0x1, UPT ;  /* 0x000000011800788c */ /* 0x010fd2000bf02070 */
[----:B------:R-:W-:Y:S05]  /*0f00*/  BRA.U !UP0, `(.L_x_16) ;  /* 0x0000000108087547 */ /* 0x000fea000b800000 */
[----:B-123--:R-:W-:Y:S01]  /*0f10*/  UCGABAR_ARV ;  /* 0x00000000000079c7 */ /* 0x00efe20008000000 */
[----:B------:R-:W-:Y:S05]  /*0f20*/  BRA `(.L_x_17) ;  /* 0x0000000000047947 */ /* 0x000fea0003800000 */
.L_x_16:
[----:B-123--:R-:W-:Y:S01]  /*0f30*/  NOP ;  /* 0x0000000000007918 */ /* 0x00efe20000000000 */
.L_x_17:
[----:B------:R-:W1:Y:S01]  /*0f40*/  S2UR UR7, SR_CTAID.X ;  /* 0x00000000000779c3 */ /* 0x000e620000002500 */
[----:B------:R-:W-:-:S05]  /*0f50*/  CS2R.32 R3, SR_CgaSize ;  /* 0x0000000000037805 */ /* 0x000fca0000008a00 */
[----:B------:R-:W-:-:S05]  /*0f60*/  IMAD R3, R3, -0xa0, RZ ;  /* 0xffffff6003037824 */ /* 0x000fca00078e02ff */
[----:B------:R-:W-:-:S14]  /*0f70*/  R2UR UR5, R3 ;  /* 0x00000000030572ca */ /* 0x000fdc00000e0000 */
[----:B------:R-:W2:Y:S01]  /*0f80*/  LDCU UR5, c[0x0][UR5+0x2b0] ;  /* 0x00005600050577ac */ /* 0x000ea20008000800 */
[----:B------:R-:W-:-:S05]  /*0f90*/  CS2R.32 R3, SR_CgaSize ;  /* 0x0000000000037805 */ /* 0x000fca0000008a00 */
[----:B------:R-:W-:-:S05]  /*0fa0*/  IMAD R3, R3, -0xa0, RZ ;  /* 0xffffff6003037824 */ /* 0x000fca00078e02ff */
[----:B------:R-:W-:-:S14]  /*0fb0*/  R2UR UR4, R3 ;  /* 0x00000000030472ca */ /* 0x000fdc00000e0000 */
[----:B------:R-:W3:Y:S01]  /*0fc0*/  LDCU UR4, c[0x0][UR4+0x2b4] ;  /* 0x00005680040477ac */ /* 0x000ee20008000800 */
[----:B------:R-:W4:Y:S01]  /*0fd0*/  S2UR UR8, SR_CTAID.Y ;  /* 0x00000000000879c3 */ /* 0x000f220000002600 */
[----:B------:R-:W-:-:S05]  /*0fe0*/  CS2R.32 R3, SR_CgaSize ;  /* 0x0000000000037805 */ /* 0x000fca0000008a00 */
[----:B------:R-:W-:-:S05]  /*0ff0*/  IMAD R3, R3, -0xa0, RZ ;  /* 0xffffff6003037824 */ /* 0x000fca00078e02ff */
[----:B------:R-:W-:-:S14]  /*1000*/  R2UR UR61, R3 ;  /* 0x00000000033d72ca */ /* 0x000fdc00000e0000 */
[----:B------:R-:W3:Y:S01]  /*1010*/  LDCU UR61, c[0x0][UR61+0x2a0] ;  /* 0x000054003d3d77ac */ /* 0x000ee20008000800 */
[----:B------:R-:W-:-:S05]  /*1020*/  CS2R.32 R3, SR_CgaSize ;  /* 0x0000000000037805 */ /* 0x000fca0000008a00 */
[----:B------:R-:W-:-:S05]  /*1030*/  IMAD R3, R3, -0xa0, RZ ;  /* 0xffffff6003037824 */ /* 0x000fca00078e02ff */
[----:B------:R-:W-:-:S14]  /*1040*/  R2UR UR60, R3 ;  /* 0x00000000033c72ca */ /* 0x000fdc00000e0000 */
[----:B------:R-:W3:Y:S01]  /*1050*/  LDCU UR60, c[0x0][UR60+0x2a4] ;  /* 0x000054803c3c77ac */ /* 0x000ee20008000800 */
[----:B------:R-:W3:Y:S01]  /*1060*/  S2UR UR36, SR_CTAID.Z ;  /* 0x00000000002479c3 */ /* 0x000ee20000002700 */
[----:B------:R-:W3:Y:S01]  /*1070*/  LDCU UR21, c[0x0][0xb24] ;  /* 0x00016480ff1577ac */ /* 0x000ee20008000800 */
[----:B------:R-:W3:Y:S01]  /*1080*/  LDCU UR42, c[0x0][0xb24] ;  /* 0x00016480ff2a77ac */ /* 0x000ee20008000800 */
[----:B-1----:R-:W-:Y:S01]  /*1090*/  I2FP.F32.U32 R3, UR7 ;  /* 0x0000000700037c45 */ /* 0x002fe20008201000 */
[----:B------:R-:W1:Y:S04]  /*10a0*/  LDCU UR23, c[0x0][0xb30] ;  /* 0x00016600ff1777ac */ /* 0x000e680008000800 */
[----:B--2---:R-:W-:Y:S01]  /*10b0*/  FMUL R3, R3, UR5 ;  /* 0x0000000503037c20 */ /* 0x004fe20008400000 */
[----:B------:R-:W-:Y:S01]  /*10c0*/  UMOV UR48, UR7 ;  /* 0x0000000700307c82 */ /* 0x000fe20008000000 */
[----:B----4-:R-:W-:Y:S01]  /*10d0*/  I2FP.F32.U32 R2, UR8 ;  /* 0x0000000800027c45 */ /* 0x010fe20008201000 */
[----:B------:R-:W-:-:S03]  /*10e0*/  UMOV UR47, UR8 ;  /* 0x00000008002f7c82 */ /* 0x000fc60008000000 */
[----:B------:R-:W2:Y:S01]  /*10f0*/  F2I.U32.TRUNC.NTZ R3, R3 ;  /* 0x0000000300037305 */ /* 0x000ea2000020f000 */
[----:B---3--:R-:W-:Y:S01]  /*1100*/  FMUL R2, R2, UR4 ;  /* 0x0000000402027c20 */ /* 0x008fe20008400000 */
[----:B------:R-:W-:-:S04]  /*1110*/  ULOP3.LUT UR4, UR44, 0x1, URZ, 0xc0, !UPT ;  /* 0x000000012c047892 */ /* 0x000fc8000f8ec0ff */
[----:B------:R-:W-:Y:S02]  /*1120*/  UISETP.NE.U32.AND UP6, UPT, UR4, 0x1, UPT ;  /* 0x000000010400788c */ /* 0x000fe4000bfc5070 */
[----:B------:R-:W3:Y:S02]  /*1130*/  F2I.U32.TRUNC.NTZ R2, R2 ;  /* 0x0000000200027305 */ /* 0x000ee4000020f000 */
[----:B------:R-:W-:Y:S01]  /*1140*/  USEL UR4, URZ, 0x600, UP6 ;  /* 0x00000600ff047887 */ /* 0x000fe2000b000000 */
[----:B--2---:R-:W-:Y:S02]  /*1150*/  R2UR UR6, R3 ;  /* 0x00000000030672ca */ /* 0x004fe400000e0000 */
[----:B---3--:R-:W-:Y:S02]  /*1160*/  R2UR UR5, R2 ;  /* 0x00000000020572ca */ /* 0x008fe400000e0000 */
[----:B------:R-:W-:-:S09]  /*1170*/  PRMT R2, RZ, 0x7610, R2 ;  /* 0x00007610ff027816 */ /* 0x000fd20000000002 */
[----:B------:R-:W-:-:S04]  /*1180*/  UIADD3 UR6, UPT, UPT, -UR6, URZ, URZ ;  /* 0x000000ff06067290 */ /* 0x000fc8000fffe1ff */
[----:B------:R-:W-:Y:S02]  /*1190*/  UIMAD UR61, UR61, UR6, UR7 ;  /* 0x000000063d3d72a4 */ /* 0x000fe4000f8e0207 */
[----:B------:R-:W-:-:S04]  /*11a0*/  UIADD3 UR5, UPT, UPT, -UR5, URZ, URZ ;  /* 0x000000ff05057290 */ /* 0x000fc8000fffe1ff */
[----:B------:R-:W-:Y:S01]  /*11b0*/  UIMAD UR60, UR60, UR5, UR8 ;  /* 0x000000053c3c72a4 */ /* 0x000fe2000f8e0208 */
[----:B-1----:R-:W-:Y:S11]  /*11c0*/  BRA.U UP5, `(.L_x_18) ;  /* 0x0000000105247547 */ /* 0x002ff6000b800000 */
[----:B------:R-:W-:-:S04]  /*11d0*/  UISETP.NE.AND UP0, UPT, UR60, URZ, UPT ;  /* 0x000000ff3c00728c */ /* 0x000fc8000bf05270 */
[----:B------:R-:W-:Y:S02]  /*11e0*/  USEL UR5, URZ, 0x2, UP0 ;  /* 0x00000002ff057887 */ /* 0x000fe40008000000 */
[----:B------:R-:W-:-:S04]  /*11f0*/  UISETP.NE.AND UP0, UPT, UR60, URZ, UPT ;  /* 0x000000ff3c00728c */ /* 0x000fc8000bf05270 */
[----:B------:R-:W-:-:S04]  /*1200*/  UISETP.EQ.OR UP0, UPT, UR61, URZ, !UP0 ;  /* 0x000000ff3d00728c */ /* 0x000fc8000c702670 */
[----:B------:R-:W-:Y:S02]  /*1210*/  USEL UR6, URZ, 0x1, !UP0 ;  /* 0x00000001ff067887 */ /* 0x000fe4000c000000 */
[----:B------:R-:W-:-:S04]  /*1220*/  UISETP.NE.AND UP0, UPT, UR61, 0x1, UPT ;  /* 0x000000013d00788c */ /* 0x000fc8000bf05270 */
[----:B------:R-:W-:-:S04]  /*1230*/  USEL UR5, UR5, 0x2, UP0 ;  /* 0x0000000205057887 */ /* 0x000fc80008000000 */
[----:B------:R-:W-:-:S06]  /*1240*/  UIADD3 UR5, UPT, UPT, UR6, UR5, URZ ;  /* 0x0000000506057290 */ /* 0x000fcc000fffe0ff */
[----:B------:R-:W-:-:S07]  /*1250*/  MOV R2, UR5 ;  /* 0x0000000500027c02 */ /* 0x000fce0008000f00 */
.L_x_18:
[----:B------:R-:W-:-:S09]  /*1260*/  UISETP.GE.AND UP0, UPT, UR21, 0x1, UPT ;  /* 0x000000011500788c */ /* 0x000fd2000bf06270 */
[----:B------:R-:W-:Y:S05]  /*1270*/  BRA.U !UP0, `(.L_x_19) ;  /* 0x0000000108d07547 */ /* 0x000fea000b800000 */
[----:B------:R-:W1:Y:S01]  /*1280*/  LDCU UR22, c[0x0][0xb0c] ;  /* 0x00016180ff1677ac */ /* 0x000e620008000800 */
[----:B------:R-:W2:Y:S01]  /*1290*/  LDCU.128 UR16, c[0x0][0xb10] ;  /* 0x00016200ff1077ac */ /* 0x000ea20008000c00 */
[----:B------:R-:W3:Y:S01]  /*12a0*/  LDCU UR7, c[0x0][0x370] ;  /* 0x00006e00ff0777ac */ /* 0x000ee20008000800 */
[----:B------:R-:W-:Y:S02]  /*12b0*/  UISETP.NE.AND UP2, UPT, UR21, 0x1, UPT ;  /* 0x000000011500788c */ /* 0x000fe4000bf45270 */
[----:B-1----:R-:W-:Y:S02]  /*12c0*/  UISETP.NE.AND UP0, UPT, UR22, 0x1, UPT ;  /* 0x000000011600788c */ /* 0x002fe4000bf05270 */
[----:B--2---:R-:W-:Y:S02]  /*12d0*/  UIMAD.WIDE.U32 UR10, UR48, UR16, URZ ;  /* 0x00000010300a72a5 */ /* 0x004fe4000f8e00ff */
[----:B---3--:R-:W-:-:S05]  /*12e0*/  UIMAD.WIDE.U32 UR8, UR7, UR16, URZ ;  /* 0x00000010070872a5 */ /* 0x008fca000f8e00ff */
[----:B------:R-:W-:Y:S01]  /*12f0*/  UMOV UR6, UR11 ;  /* 0x0000000b00067c82 */ /* 0x000fe20008000000 */
[----:B------:R-:W-:Y:S02]  /*1300*/  UIMAD.WIDE.U32 UR10, UR47, UR19, URZ ;  /* 0x000000132f0a72a5 */ /* 0x000fe4000f8e00ff */
[----:B------:R-:W-:Y:S01]  /*1310*/  USHF.R.U32.HI UR6, URZ, UR17, UR6 ;  /* 0x00000011ff067299 */ /* 0x000fe20008011606 */
[----:B------:R-:W-:Y:S02]  /*1320*/  UMOV UR8, UR9 ;  /* 0x0000000900087c82 */ /* 0x000fe40008000000 */
[----:B------:R-:W-:Y:S02]  /*1330*/  @UP0 USHF.R.U32.HI UR7, URZ, UR17, UR8 ;  /* 0x00000011ff070299 */ /* 0x000fe40008011608 */
[----:B------:R-:W1:Y:S01]  /*1340*/  LDCU UR8, c[0x0][0x374] ;  /* 0x00006e80ff0877ac */ /* 0x000e620008000800 */
[----:B------:R-:W2:Y:S01]  /*1350*/  LDCU UR9, c[0x0][0xb20] ;  /* 0x00016400ff0977ac */ /* 0x000ea20008000800 */
[----:B------:R-:W-:-:S02]  /*1360*/  UMOV UR5, UR11 ;  /* 0x0000000b00057c82 */ /* 0x000fc40008000000 */
[----:B------:R-:W3:Y:S01]  /*1370*/  LDCU.64 UR10, c[0x0][0xb28] ;  /* 0x00016500ff0a77ac */ /* 0x000ee20008000a00 */
[----:B------:R-:W-:Y:S02]  /*1380*/  USEL UR6, UR48, UR6, !UP0 ;  /* 0x0000000630067287 */ /* 0x000fe4000c000000 */
[----:B------:R-:W-:Y:S02]  /*1390*/  UISETP.NE.AND UP0, UPT, UR18, 0x1, UPT ;  /* 0x000000011200788c */ /* 0x000fe4000bf05270 */
[----:B-1----:R-:W-:Y:S02]  /*13a0*/  UIMAD.WIDE.U32 UR12, UR8, UR19, URZ ;  /* 0x00000013080c72a5 */ /* 0x002fe4000f8e00ff */
[----:B--2---:R-:W-:-:S05]  /*13b0*/  USHF.R.U32.HI UR5, URZ, UR9, UR5 ;  /* 0x00000009ff057299 */ /* 0x004fca0008011605 */
[----:B------:R-:W-:Y:S01]  /*13c0*/  UMOV UR12, UR13 ;  /* 0x0000000d000c7c82 */ /* 0x000fe20008000000 */
[----:B------:R-:W-:Y:S02]  /*13d0*/  USEL UR5, UR47, UR5, !UP0 ;  /* 0x000000052f057287 */ /* 0x000fe4000c000000 */
[----:B------:R-:W-:Y:S02]  /*13e0*/  @UP0 USHF.R.U32.HI UR8, URZ, UR9, UR12 ;  /* 0x00000009ff080299 */ /* 0x000fe4000801160c */
[----:B---3--:R-:W-:Y:S02]  /*13f0*/  UIMAD.WIDE.U32 UR14, UR7, UR10, URZ ;  /* 0x0000000a070e72a5 */ /* 0x008fe4000f8e00ff */
[----:B------:R-:W-:-:S05]  /*1400*/  UIMAD.WIDE.U32 UR12, UR8, UR10, URZ ;  /* 0x0000000a080c72a5 */ /* 0x000fca000f8e00ff */
[----:B------:R-:W-:Y:S02]  /*1410*/  UMOV UR14, UR15 ;  /* 0x0000000f000e7c82 */ /* 0x000fe40008000000 */
[----:B------:R-:W-:Y:S01]  /*1420*/  UMOV UR12, UR13 ;  /* 0x0000000d000c7c82 */ /* 0x000fe20008000000 */
[----:B------:R-:W-:Y:S02]  /*1430*/  @UP2 USHF.R.U32.HI UR7, URZ, UR11, UR14 ;  /* 0x0000000bff072299 */ /* 0x000fe4000801160e */
[----:B------:R-:W-:Y:S02]  /*1440*/  @UP2 USHF.R.U32.HI UR8, URZ, UR11, UR12 ;  /* 0x0000000bff082299 */ /* 0x000fe4000801160c */
[----:B------:R-:W-:Y:S02]  /*1450*/  UIMAD.WIDE.U32 UR12, UR5, UR10, URZ ;  /* 0x0000000a050c72a5 */ /* 0x000fe4000f8e00ff */
[----:B------:R-:W-:Y:S02]  /*1460*/  UIMAD UR8, UR8, UR21, URZ ;  /* 0x00000015080872a4 */ /* 0x000fe4000f8e02ff */
[----:B------:R-:W-:-:S02]  /*1470*/  UIMAD UR9, UR7, UR21, URZ ;  /* 0x00000015070972a4 */ /* 0x000fc4000f8e02ff */
[----:B------:R-:W-:-:S04]  /*1480*/  UISETP.GE.AND UP0, UPT, UR5, UR8, UPT ;  /* 0x000000080500728c */ /* 0x000fc8000bf06270 */
[----:B------:R-:W-:Y:S02]  /*1490*/  UISETP.GE.OR UP0, UPT, UR6, UR9, UP0 ;  /* 0x000000090600728c */ /* 0x000fe40008706670 */
[----:B------:R-:W-:-:S03]  /*14a0*/  UIMAD.WIDE.U32 UR8, UR6, UR10, URZ ;  /* 0x0000000a060872a5 */ /* 0x000fc6000f8e00ff */
[----:B------:R-:W-:Y:S02]  /*14b0*/  UMOV UR10, UR13 ;  /* 0x0000000d000a7c82 */ /* 0x000fe40008000000 */
[----:B------:R-:W-:-:S04]  /*14c0*/  USHF.R.U32.HI UR10, URZ, UR11, UR10 ;  /* 0x0000000bff0a7299 */ /* 0x000fc8000801160a */
[----:B------:R-:W-:Y:S02]  /*14d0*/  USEL UR8, UR5, UR10, !UP2 ;  /* 0x0000000a05087287 */ /* 0x000fe4000d000000 */
[----:B------:R-:W-:Y:S02]  /*14e0*/  @!UP0 USHF.R.U32.HI UR9, URZ, UR11, UR9 ;  /* 0x0000000bff098299 */ /* 0x000fe40008011609 */
[----:B------:R-:W-:Y:S02]  /*14f0*/  UIADD3 UR10, UPT, UPT, -UR8, URZ, URZ ;  /* 0x000000ff080a7290 */ /* 0x000fe4000fffe1ff */
[----:B------:R-:W-:Y:S02]  /*1500*/  @!UP0 USEL UR9, UR6, UR9, !UP2 ;  /* 0x0000000906098287 */ /* 0x000fe4000d000000 */
[----:B------:R-:W-:Y:S02]  /*1510*/  UIMAD UR10, UR21, UR10, UR5 ;  /* 0x0000000a150a72a4 */ /* 0x000fe4000f8e0205 */
[----:B------:R-:W-:-:S02]  /*1520*/  UIADD3 UR11, UPT, UPT, -UR6, URZ, URZ ;  /* 0x000000ff060b7290 */ /* 0x000fc4000fffe1ff */
[----:B------:R-:W-:Y:S02]  /*1530*/  @!UP0 UIMAD UR10, UR10, UR7, UR9 ;  /* 0x000000070a0a82a4 */ /* 0x000fe4000f8e0209 */
[----:B------:R-:W-:Y:S02]  /*1540*/  @!UP0 UIADD3 UR8, UPT, UPT, UR8, -UR9, URZ ;  /* 0x8000000908088290 */ /* 0x000fe4000fffe0ff */
[----:B------:R-:W-:Y:S02]  /*1550*/  UIADD3 UR7, UPT, UPT, -UR5, URZ, URZ ;  /* 0x000000ff05077290 */ /* 0x000fe4000fffe1ff */
[----:B------:R-:W-:Y:S02]  /*1560*/  @!UP0 UIMAD UR5, UR8, UR21, UR6 ;  /* 0x00000015080582a4 */ /* 0x000fe4000f8e0206 */
[----:B------:R-:W-:Y:S02]  /*1570*/  UIMAD UR47, UR18, UR7, UR47 ;  /* 0x00000007122f72a4 */ /* 0x000fe4000f8e022f */
[----:B------:R-:W-:Y:S01]  /*1580*/  UIMAD UR48, UR22, UR11, UR48 ;  /* 0x0000000b163072a4 */ /* 0x000fe2000f8e0230 */
[----:B------:R-:W-:Y:S01]  /*1590*/  @!UP0 UMOV UR6, UR10 ;  /* 0x0000000a00068c82 */ /* 0x000fe20008000000 */
[----:B------:R-:W-:-:S02]  /*15a0*/  UIMAD UR47, UR5, UR18, UR47 ;  /* 0x00000012052f72a4 */ /* 0x000fc4000f8e022f */
[----:B------:R-:W-:-:S12]  /*15b0*/  UIMAD UR48, UR6, UR22, UR48 ;  /* 0x00000016063072a4 */ /* 0x000fd8000f8e0230 */
.L_x_19:
[----:B------:R-:W-:-:S09]  /*15c0*/  UISETP.NE.AND UP0, UPT, UR23, 0x1, UPT ;  /* 0x000000011700788c */ /* 0x000fd2000bf05270 */
[----:B------:R-:W-:Y:S05]  /*15d0*/  BRA.U UP0, `(.L_x_20) ;  /* 0x0000000100447547 */ /* 0x000fea000b800000 */
[----:B------:R-:W1:Y:S01]  /*15e0*/  LDCU.128 UR8, c[0x0][0xb10] ;  /* 0x00016200ff0877ac */ /* 0x000e620008000c00 */
[----:B------:R-:W2:Y:S01]  /*15f0*/  LDCU UR12, c[0x0][0xb0c] ;  /* 0x00016180ff0c77ac */ /* 0x000ea20008000800 */
[----:B-1----:R-:W-:Y:S02]  /*1600*/  UIMAD.WIDE.U32 UR6, UR48, UR8, URZ ;  /* 0x00000008300672a5 */ /* 0x002fe4000f8e00ff */
[----:B--2---:R-:W-:-:S05]  /*1610*/  UISETP.NE.AND UP0, UPT, UR12, 0x1, UPT ;  /* 0x000000010c00788c */ /* 0x004fca000bf05270 */
[----:B------:R-:W-:Y:S02]  /*1620*/  UMOV UR6, UR7 ;  /* 0x0000000700067c82 */ /* 0x000fe40008000000 */
[----:B------:R-:W-:Y:S02]  /*1630*/  USHF.R.U32.HI UR6, URZ, UR9, UR6 ;  /* 0x00000009ff067299 */ /* 0x000fe40008011606 */
[----:B------:R-:W1:Y:S01]  /*1640*/  LDCU UR7, c[0x0][0xb20] ;  /* 0x00016400ff0777ac */ /* 0x000e620008000800 */
[----:B------:R-:W-:Y:S02]  /*1650*/  UIMAD.WIDE.U32 UR8, UR47, UR11, URZ ;  /* 0x0000000b2f0872a5 */ /* 0x000fe4000f8e00ff */
[----:B------:R-:W-:Y:S02]  /*1660*/  USEL UR6, UR48, UR6, !UP0 ;  /* 0x0000000630067287 */ /* 0x000fe4000c000000 */
[----:B------:R-:W-:-:S03]  /*1670*/  UISETP.NE.AND UP0, UPT, UR10, 0x1, UPT ;  /* 0x000000010a00788c */ /* 0x000fc6000bf05270 */
[----:B------:R-:W-:Y:S02]  /*1680*/  UMOV UR5, UR9 ;  /* 0x0000000900057c82 */ /* 0x000fe40008000000 */
[----:B-1----:R-:W-:-:S04]  /*1690*/  USHF.R.U32.HI UR5, URZ, UR7, UR5 ;  /* 0x00000007ff057299 */ /* 0x002fc80008011605 */
[----:B------:R-:W-:-:S04]  /*16a0*/  USEL UR5, UR47, UR5, !UP0 ;  /* 0x000000052f057287 */ /* 0x000fc8000c000000 */
[----:B------:R-:W-:Y:S02]  /*16b0*/  UIADD3 UR7, UPT, UPT, UR6, -UR5, URZ ;  /* 0x8000000506077290 */ /* 0x000fe4000fffe0ff */
[----:B------:R-:W-:Y:S02]  /*16c0*/  UIADD3 UR5, UPT, UPT, -UR6, UR5, URZ ;  /* 0x0000000506057290 */ /* 0x000fe4000fffe1ff */
[----:B------:R-:W-:Y:S02]  /*16d0*/  UIMAD UR47, UR7, UR10, UR47 ;  /* 0x0000000a072f72a4 */ /* 0x000fe4000f8e022f */
[----:B------:R-:W-:-:S12]  /*16e0*/  UIMAD UR48, UR5, UR12, UR48 ;  /* 0x0000000c053072a4 */ /* 0x000fd8000f8e0230 */
.L_x_20:
[----:B------:R-:W-:Y:S02]  /*16f0*/  UISETP.EQ.U32.AND UP0, UPT, UR24, 0x1, UPT ;  /* 0x000000011800788c */ /* 0x000fe4000bf02070 */
[----:B------:R-:W-:-:S07]  /*1700*/  UISETP.NE.AND UP2, UPT, UR20, 0x2, UPT ;  /* 0x000000021400788c */ /* 0x000fce000bf45270 */
[----:B------:R-:W-:Y:S05]  /*1710*/  BRA.U !UP0, `(.L_x_21) ;  /* 0x00000001080c7547 */ /* 0x000fea000b800000 */
[----:B------:R-:W-:Y:S01]  /*1720*/  UCGABAR_WAIT ;  /* 0x0000000000007dc7 */ /* 0x000fe20008000000 */
[----:B------:R-:W-:Y:S01]  /*1730*/  CCTL.IVALL ;  /* 0x00000000ff00798f */ /* 0x000fe20002000000 */
[----:B------:R-:W-:Y:S05]  /*1740*/  BRA `(.L_x_22) ;  /* 0x0000000000047947 */ /* 0x000fea0003800000 */
.L_x_21:
[----:B------:R-:W-:Y:S06]  /*1750*/  BAR.SYNC.DEFER_BLOCKING 0x0 ;  /* 0x0000000000007b1d */ /* 0x000fec0000010000 */
.L_x_22:
[----:B------:R-:W-:Y:S05]  /*1760*/  BRA.U UP2, `(.L_x_23) ;  /* 0x0000001902487547 */ /* 0x000fea000b800000 */
[----:B------:R-:W1:Y:S01]  /*1770*/  LDCU UR7, c[0x0][0x38c] ;  /* 0x00007180ff0777ac */ /* 0x000e620008000800 */
[----:B------:R-:W-:Y:S01]  /*1780*/  PLOP3.LUT P1, PT, PT, PT, UP3, 0x80, 0x8 ;  /* 0x000000000008781c */ /* 0x000fe20003f2f038 */
[----:B------:R-:W-:Y:S01]  /*1790*/  IMAD.MOV.U32 R12, RZ, RZ, 0x1 ;  /* 0x00000001ff0c7424 */ /* 0x000fe200078e00ff */
[----:B------:R-:W-:Y:S01]  /*17a0*/  ISETP.EQ.OR P2, PT, R0, RZ, P3 ;  /* 0x000000ff0000720c */ /* 0x000fe20001f42670 */
[----:B------:R-:W-:Y:S01]  /*17b0*/  UISETP.NE.AND UP0, UPT, UR20, URZ, UPT ;  /* 0x000000ff1400728c */ /* 0x000fe2000bf05270 */
[----:B------:R-:W-:Y:S01]  /*17c0*/  PLOP3.LUT P1, PT, P1, PT, PT, 0x8, 0x80 ;  /* 0x000000000080781c */ /* 0x000fe20000f2e170 */
[----:B------:R-:W-:Y:S01]  /*17d0*/  USEL UR26, URZ, 0x1, UP4 ;  /* 0x00000001ff1a7887 */ /* 0x000fe2000a000000 */
[----:B------:R-:W-:Y:S01]  /*17e0*/  CS2R R10, SRZ ;  /* 0x00000000000a7805 */ /* 0x000fe2000001ff00 */
[----:B------:R-:W-:Y:S01]  /*17f0*/  UMOV UR15, 0x400 ;  /* 0x00000400000f7882 */ /* 0x000fe20000000000 */
[----:B------:R-:W-:Y:S01]  /*1800*/  IMAD.MOV.U32 R9, RZ, RZ, RZ ;  /* 0x000000ffff097224 */ /* 0x000fe200078e00ff */
[----:B------:R-:W-:Y:S01]  /*1810*/  USEL UR26, UR26, 0x2, UP0 ;  /* 0x000000021a1a7887 */ /* 0x000fe20008000000 */
[----:B------:R-:W-:Y:S01]  /*1820*/  IMAD.MOV.U32 R8, RZ, RZ, 0x1 ;  /* 0x00000001ff087424 */ /* 0x000fe200078e00ff */
[----:B------:R-:W-:Y:S01]  /*1830*/  ULEA UR15, UR44, UR15, 0x18 ;  /* 0x0000000f2c0f7291 */ /* 0x000fe2000f8ec0ff */
[----:B------:R-:W2:Y:S01]  /*1840*/  LDCU UR40, c[0x0][0x370] ;  /* 0x00006e00ff2877ac */ /* 0x000ea20008000800 */
[----:B-1----:R-:W-:Y:S01]  /*1850*/  UIADD3 UR6, UPT, UPT, UR7, 0x3f, URZ ;  /* 0x0000003f07067890 */ /* 0x002fe2000fffe0ff */
[----:B------:R-:W1:Y:S03]  /*1860*/  LDCU.64 UR28, c[0x0][0x348] ;  /* 0x00006900ff1c77ac */ /* 0x000e660008000a00 */
[----:B------:R-:W-:-:S02]  /*1870*/  USHF.R.S32.HI UR5, URZ, 0x1f, UR6 ;  /* 0x0000001fff057899 */ /* 0x000fc40008011406 */
[----:B------:R-:W-:Y:S02]  /*1880*/  USHF.R.U32.HI UR46, URZ, 0x6, UR4 ;  /* 0x00000006ff2e7899 */ /* 0x000fe40008011604 */
[----:B------:R-:W-:Y:S02]  /*1890*/  ULEA.HI UR5, UR5, UR6, URZ, 0x6 ;  /* 0x0000000605057291 */ /* 0x000fe4000f8f30ff */
[----:B------:R-:W-:Y:S02]  /*18a0*/  UIADD3 UR6, UPT, UPT, UR7, -0x1, URZ ;  /* 0xffffffff07067890 */ /* 0x000fe4000fffe0ff */
[----:B------:R-:W-:Y:S02]  /*18b0*/  USHF.R.S32.HI UR43, URZ, 0x6, UR5 ;  /* 0x00000006ff2b7899 */ /* 0x000fe40008011405 */
[----:B------:R-:W-:Y:S02]  /*18c0*/  UISETP.GE.U32.AND UP1, UPT, UR6, -0x7f, UPT ;  /* 0xffffff810600788c */ /* 0x000fe4000bf26070 */
[----:B------:R-:W-:-:S02]  /*18d0*/  UISETP.LT.U32.AND UP0, UPT, UR43, 0xf, UPT ;  /* 0x0000000f2b00788c */ /* 0x000fc4000bf01070 */
[----:B------:R-:W-:Y:S02]  /*18e0*/  UIADD3 UR5, UPT, UPT, UR15, 0xc00, URZ ;  /* 0x00000c000f057890 */ /* 0x000fe4000fffe0ff */
[----:B------:R-:W-:Y:S02]  /*18f0*/  USEL UR41, UR43, 0xf, UP0 ;  /* 0x0000000f2b297887 */ /* 0x000fe40008000000 */
[----:B------:R-:W-:Y:S02]  /*1900*/  @UP6 UIADD3 UR5, UPT, UPT, UR15, URZ, URZ ;  /* 0x000000ff0f056290 */ /* 0x000fe4000fffe0ff */
[----:B------:R-:W-:Y:S02]  /*1910*/  UIADD3 UR21, UPT, UPT, UR41, -0x1, URZ ;  /* 0xffffffff29157890 */ /* 0x000fe4000fffe0ff */
[----:B------:R-:W-:Y:S02]  /*1920*/  @UP1 UIADD3 UR21, UPT, UPT, UR41, URZ, URZ ;  /* 0x000000ff29151290 */ /* 0x000fe4000fffe0ff */
[----:B------:R-:W-:Y:S01]  /*1930*/  UIADD3 UR49, UPT, UPT, UR7, 0x7e, URZ ;  /* 0x0000007e07317890 */ /* 0x000fe2000fffe0ff */
[----:B------:R-:W3:Y:S01]  /*1940*/  LDCU UR39, c[0x0][0x374] ;  /* 0x00006e80ff2777ac */ /* 0x000ee20008000800 */
[----:B------:R-:W-:-:S02]  /*1950*/  UIADD3 UR5, UPT, UPT, UR5, 0x21300, URZ ;  /* 0x0002130005057890 */ /* 0x000fc4000fffe0ff */
[----:B------:R-:W-:Y:S02]  /*1960*/  UIADD3 UR45, UPT, UPT, UR43, -UR41, URZ ;  /* 0x800000292b2d7290 */ /* 0x000fe4000fffe0ff */
[----:B------:R-:W-:Y:S01]  /*1970*/  UIADD3 UR21, UPT, UPT, UR21, 0x1, URZ ;  /* 0x0000000115157890 */ /* 0x000fe2000fffe0ff */
[----:B-12---:R-:W-:-:S11]  /*1980*/  UMOV UR13, URZ ;  /* 0x000000ff000d7c82 */ /* 0x006fd60008000000 */
.L_x_43:
[----:B------:R-:W-:-:S09]  /*1990*/  UISETP.NE.AND UP0, UPT, UR44, URZ, UPT ;  /* 0x000000ff2c00728c */ /* 0x000fd2000bf05270 */
[----:B------:R-:W-:Y:S05]  /*19a0*/  BRA.U UP0, `(.L_x_24) ;  /* 0x0000000100287547 */ /* 0x000fea000b800000 */
[----:B------:R-:W-:Y:S02]  /*19b0*/  LEA R0, R9, UR15, 0x3 ;  /* 0x0000000f09007c11 */ /* 0x000fe4000f8e18ff */
[----:B------:R-:W-:-:S04]  /*19c0*/  SHF.L.U32 R2, R8, 0x1f, RZ ;  /* 0x0000001f08027819 */ /* 0x000fc800000006ff */
[----:B------:R-:W1:Y:S02]  /*19d0*/  SYNCS.PHASECHK.TRANS64.TRYWAIT P0, [R0+URZ+0x190], R2 ;  /* 0x00019002000075a7 */ /* 0x000e6400080011ff */
[----:B-1----:R-:W-:Y:S05]  /*19e0*/  @!P0 BRA `(.L_x_25) ;  /* 0x0000005800d08947 */ /* 0x002fea0003800000 */
.L_x_123:
[----:B------:R-:W-:Y:S01]  /*19f0*/  VIADD R9, R9, 0x1 ;  /* 0x0000000109097836 */ /* 0x000fe20000000000 */
[----:B------:R1:W-:Y:S04]  /*1a00*/  SYNCS.ARRIVE.TRANS64.A1T0 RZ, [R0+URZ+0x180], RZ ;  /* 0x000180ff00ff79a7 */ /* 0x0003e800081000ff */
[----:B------:R-:W-:-:S04]  /*1a10*/  ISETP.NE.AND P0, PT, R9, 0x2, PT ;  /* 0x000000020900780c */ /* 0x000fc80003f05270 */
[----:B------:R-:W-:Y:S02]  /*1a20*/  SEL R9, R9, RZ, P0 ;  /* 0x000000ff09097207 */ /* 0x000fe40000000000 */
[----:B-1----:R-:W-:-:S04]  /*1a30*/  SEL R0, RZ, 0x1, P0 ;  /* 0x00000001ff007807 */ /* 0x002fc80000000000 */
[----:B------:R-:W-:-:S07]  /*1a40*/  LOP3.LUT R8, R8, R0, RZ, 0x3c, !PT ;  /* 0x0000000008087212 */ /* 0x000fce00078e3cff */
.L_x_24:
[----:B------:R-:W-:Y:S01]  /*1a50*/  ULEA UR6, UR13, UR15, 0x3 ;  /* 0x0000000f0d067291 */ /* 0x000fe2000f8e18ff */
[----:B------:R-:W-:Y:S01]  /*1a60*/  SHF.L.U32 R0, R12, 0x1f, RZ ;  /* 0x0000001f0c007819 */ /* 0x000fe200000006ff */
[----:B------:R-:W-:Y:S02]  /*1a70*/  UISETP.GE.U32.AND UP0, UPT, UR49, 0x7f, UPT ;  /* 0x0000007f3100788c */ /* 0x000fe4000bf06070 */
[----:B------:R-:W-:Y:S02]  /*1a80*/  USHF.L.U32 UR35, UR48, 0x6, URZ ;  /* 0x0000000630237899 */ /* 0x000fe400080006ff */
[----:B------:R-:W-:Y:S01]  /*1a90*/  UIMAD UR19, UR47, 0x30, UR46 ;  /* 0x000000302f1378a4 */ /* 0x000fe2000f8e022e */
[----:B------:R-:W-:Y:S02]  /*1aa0*/  UMOV UR14, URZ ;  /* 0x000000ff000e7c82 */ /* 0x000fe40008000000 */
[----:B------:R1:W2:Y:S02]  /*1ab0*/  SYNCS.PHASECHK.TRANS64.TRYWAIT P0, [UR6+0x78], R0 ;  /* 0x00007800ff0075a7 */ /* 0x0002a40008001106 */
[----:B------:R-:W-:Y:S07]  /*1ac0*/  BRA.U !UP0, `(.L_x_26) ;  /* 0x0000000108c07547 */ /* 0x000fee000b800000 */
[----:B------:R-:W-:Y:S01]  /*1ad0*/  UMOV UR8, URZ ;  /* 0x000000ff00087c82 */ /* 0x000fe20008000000 */
[----:B------:R-:W-:-:S05]  /*1ae0*/  UMOV UR7, UR13 ;  /* 0x0000000d00077c82 */ /* 0x000fca0008000000 */
.L_x_32:
[----:B--2---:R-:W-:Y:S01]  /*1af0*/  @!P3 MOV R2, 0x3800 ;  /* 0x000038000002b802 */ /* 0x004fe20000000f00 */
[----:B----4-:R-:W-:Y:S01]  /*1b00*/  ULEA UR33, UR7, UR15, 0x3 ;  /* 0x0000000f07217291 */ /* 0x010fe2000f8e18ff */
[----:B-12---:R-:W-:Y:S11]  /*1b10*/  @P0 BRA `(.L_x_27) ;  /* 0x00000000000c0947 */ /* 0x006ff60003800000 */
[----:B------:R-:W-:Y:S04]  /*1b20*/  SHF.L.U32 R3, R12, 0x1f, RZ ;  /* 0x0000001f0c037819 */ /* 0x000fe800000006ff */
[----:B------:R-:W2:Y:S02]  /*1b30*/  SYNCS.PHASECHK.TRANS64.TRYWAIT P0, [UR33+0x78], R3 ;  /* 0x00007803ff0075a7 */ /* 0x000ea40008001121 */
[----:B--2---:R-:W-:Y:S05]  /*1b40*/  @!P0 BRA `(.L_x_28) ;  /* 0x00000058008c8947 */ /* 0x004fea0003800000 */
.L_x_27:
[----:B------:R2:W-:Y:S01]  /*1b50*/  @!P3 SYNCS.ARRIVE.TRANS64 RZ, [UR33], R2 ;  /* 0x00000002ffffb9a7 */ /* 0x0005e20008000021 */
[----:B------:R-:W-:Y:S04]  /*1b60*/  ULOP3.LUT UR6, UR26, 0x2, URZ, 0xfc, !UPT ;  /* 0x000000021a067892 */ /* 0x000fe8000f8efcff */
[----:B------:R-:W-:Y:S09]  /*1b70*/  UISETP.NE.AND UP0, UPT, UR6, 0x2, UPT ;  /* 0x000000020600788c */ /* 0x000ff2000bf05270 */
[----:B------:R-:W-:Y:S05]  /*1b80*/  BRA.U UP0, `(.L_x_29) ;  /* 0x0000000100047547 */ /* 0x000fea000b800000 */
[----:B---3--:R-:W-:Y:S05]  /*1b90*/  BPT.TRAP 0x1 ;  /* 0x000000040000795c */ /* 0x008fea0000300000 */
.L_x_29:
[----:B------:R-:W-:Y:S04]  /*1ba0*/  BSSY.RECONVERGENT B0, `(.L_x_30) ;  /* 0x0000003000007945 */ /* 0x000fe80003800200 */
[----:B------:R-:W-:Y:S05]  /*1bb0*/  @P2 BRA `(.L_x_31) ;  /* 0x0000000000042947 */ /* 0x000fea0003800000 */
[----:B---3--:R-:W-:Y:S05]  /*1bc0*/  BPT.TRAP 0x1 ;  /* 0x000000040000795c */ /* 0x008fea0000300000 */
.L_x_31:
[----:B---3--:R-:W-:Y:S05]  /*1bd0*/  BSYNC.RECONVERGENT B0 ;  /* 0x0000000000007941 */ /* 0x008fea0003800200 */
.L_x_30:
[----:B------:R-:W-:Y:S02]  /*1be0*/  UIADD3 UR6, UPT, UPT, UR7, 0x1, URZ ;  /* 0x0000000107067890 */ /* 0x000fe4000fffe0ff */
[----:B------:R-:W-:Y:S02]  /*1bf0*/  UIADD3 UR22, UP1, UPT, UR28, 0x80, URZ ;  /* 0x000000801c167890 */ /* 0x000fe4000ff3e0ff */
[----:B------:R-:W-:Y:S02]  /*1c00*/  UISETP.NE.AND UP0, UPT, UR6, 0xf, UPT ;  /* 0x0000000f0600788c */ /* 0x000fe4000bf05270 */
[----:B------:R-:W-:Y:S02]  /*1c10*/  ULEA UR32, UR7, UR15, 0xd ;  /* 0x0000000f07207291 */ /* 0x000fe4000f8e68ff */
[----:B------:R-:W-:Y:S02]  /*1c20*/  USEL UR9, URZ, 0x1, UP0 ;  /* 0x00000001ff097887 */ /* 0x000fe40008000000 */
[----:B------:R-:W-:Y:S02]  /*1c30*/  USEL UR13, UR6, URZ, UP0 ;  /* 0x000000ff060d7287 */ /* 0x000fe40008000000 */
[----:B------:R-:W-:Y:S02]  /*1c40*/  USHF.L.U32 UR34, UR8, 0x6, URZ ;  /* 0x0000000608227899 */ /* 0x000fe400080006ff */
[----:B------:R-:W-:Y:S01]  /*1c50*/  ULEA UR6, UR13, UR15, 0x3 ;  /* 0x0000000f0d067291 */ /* 0x000fe2000f8e18ff */
[----:B------:R-:W-:Y:S01]  /*1c60*/  LOP3.LUT R12, R12, UR9, RZ, 0x3c, !PT ;  /* 0x000000090c0c7c12 */ /* 0x000fe2000f8e3cff */
[----:B------:R-:W-:Y:S02]  /*1c70*/  UIADD3.X UR23, UPT, UPT, URZ, UR29, URZ, UP1, !UPT ;  /* 0x0000001dff177290 */ /* 0x000fe40008ffe4ff */
[----:B------:R-:W-:Y:S01]  /*1c80*/  UIADD3 UR32, UPT, UPT, UR32, 0x3300, URZ ;  /* 0x0000330020207890 */ /* 0x000fe2000fffe0ff */
[----:B-1----:R-:W-:Y:S01]  /*1c90*/  SHF.L.U32 R0, R12, 0x1f, RZ ;  /* 0x0000001f0c007819 */ /* 0x002fe200000006ff */
[----:B------:R-:W-:Y:S02]  /*1ca0*/  UIADD3 UR10, UP0, UPT, UR28, 0x180, URZ ;  /* 0x000001801c0a7890 */ /* 0x000fe4000ff1e0ff */
[----:B------:R-:W-:Y:S01]  /*1cb0*/  UIADD3 UR8, UPT, UPT, UR8, 0x1, URZ ;  /* 0x0000000108087890 */ /* 0x000fe2000fffe0ff */
[----:B------:R4:W1:Y:S01]  /*1cc0*/  SYNCS.PHASECHK.TRANS64.TRYWAIT P0, [UR6+0x78], R0 ;  /* 0x00007800ff0075a7 */ /* 0x0008620008001106 */
[----:B------:R-:W-:Y:S02]  /*1cd0*/  UIMAD UR6, UR7, 0xc00, UR4 ;  /* 0x00000c00070678a4 */ /* 0x000fe4000f8e0204 */
[----:B------:R-:W-:Y:S02]  /*1ce0*/  UIADD3.X UR11, UPT, UPT, URZ, UR29, URZ, UP0, !UPT ;  /* 0x0000001dff0b7290 */ /* 0x000fe400087fe4ff */
[----:B------:R-:W-:Y:S01]  /*1cf0*/  ULEA UR6, UR6, UR15, 0x1 ;  /* 0x0000000f06067291 */ /* 0x000fe2000f8e08ff */
[----:B------:R-:W-:Y:S01]  /*1d00*/  UMOV UR24, 0x0 ;  /* 0x0000000000187882 */ /* 0x000fe20000000000 */
[----:B------:R-:W-:Y:S02]  /*1d10*/  UMOV UR25, 0x10000000 ;  /* 0x1000000000197882 */ /* 0x000fe40000000000 */
[----:B------:R-:W-:Y:S01]  /*1d20*/  UIADD3 UR16, UPT, UPT, UR6, 0x21300, URZ ;  /* 0x0002130006107890 */ /* 0x000fe2000fffe0ff */
[----:B------:R4:W-:Y:S01]  /*1d30*/  UTMALDG.3D [UR32], [UR22], desc[UR24] ;  /* 0x00001820160075b4 */ /* 0x0009e20008011000 */
[----:B------:R-:W-:Y:S01]  /*1d40*/  UISETP.NE.AND UP0, UPT, UR8, UR21, UPT ;  /* 0x000000150800728c */ /* 0x000fe2000bf05270 */
[----:B------:R-:W-:Y:S01]  /*1d50*/  UMOV UR6, 0x30000 ;  /* 0x0003000000067882 */ /* 0x000fe20000000000 */
[----:B------:R-:W-:Y:S01]  /*1d60*/  UMOV UR20, UR36 ;  /* 0x0000002400147c82 */ /* 0x000fe20008000000 */
[----:B------:R-:W-:Y:S01]  /*1d70*/  UMOV UR17, UR33 ;  /* 0x0000002100117c82 */ /* 0x000fe20008000000 */
[----:B------:R-:W-:Y:S01]  /*1d80*/  UMOV UR18, UR34 ;  /* 0x0000002200127c82 */ /* 0x000fe20008000000 */
[----:B------:R-:W-:Y:S02]  /*1d90*/  UMOV UR14, UR21 ;  /* 0x00000015000e7c82 */ /* 0x000fe40008000000 */
[----:B------:R4:W-:Y:S01]  /*1da0*/  UTMALDG.3D.MULTICAST [UR16], [UR10], UR6, desc[UR24] ;  /* 0x000018100a0073b4 */ /* 0x0009e20008011806 */
[----:B------:R-:W-:Y:S01]  /*1db0*/  UMOV UR7, UR13 ;  /* 0x0000000d00077c82 */ /* 0x000fe20008000000 */
[----:B------:R-:W-:Y:S05]  /*1dc0*/  BRA.U UP0, `(.L_x_32) ;  /* 0xfffffffd00487547 */ /* 0x000fea000b83ffff */
.L_x_26:
[----:B----4-:R-:W-:Y:S01]  /*1dd0*/  ULEA UR6, UR13, UR15, 0x3 ;  /* 0x0000000f0d067291 */ /* 0x010fe2000f8e18ff */
[----:B-1----:R-:W-:Y:S01]  /*1de0*/  SHF.L.U32 R0, R12, 0x1f, RZ ;  /* 0x0000001f0c007819 */ /* 0x002fe200000006ff */
[----:B------:R-:W-:Y:S01]  /*1df0*/  @!P1 SYNCS.ARRIVE.TRANS64.A1T0 RZ, [UR15+0x118], RZ ;  /* 0x000118ffffff99a7 */ /* 0x000fe2000810000f */
[----:B------:R-:W-:-:S06]  /*1e00*/  UISETP.GT.AND UP0, UPT, UR43, UR41, UPT ;  /* 0x000000292b00728c */ /* 0x000fcc000bf04270 */
[----:B--2---:R1:W2:Y:S03]  /*1e10*/  SYNCS.PHASECHK.TRANS64.TRYWAIT P0, [UR6+0x78], R0 ;  /* 0x00007800ff0075a7 */ /* 0x0042a60008001106 */
[----:B------:R-:W-:Y:S05]  /*1e20*/  BRA.U !UP0, `(.L_x_33) ;  /* 0x0000000108bc7547 */ /* 0x000fea000b800000 */
[----:B------:R-:W-:Y:S01]  /*1e30*/  UIADD3 UR27, UPT, UPT, UR45, UR14, URZ ;  /* 0x0000000e2d1b7290 */ /* 0x000fe2000fffe0ff */
[----:B------:R-:W-:-:S11]  /*1e40*/  UMOV UR6, UR13 ;  /* 0x0000000d00067c82 */ /* 0x000fd60008000000 */
.L_x_39:
[----:B--2---:R-:W-:Y:S01]  /*1e50*/  @!P3 MOV R2, 0x3800 ;  /* 0x000038000002b802 */ /* 0x004fe20000000f00 */
[----:B----4-:R-:W-:Y:S01]  /*1e60*/  ULEA UR9, UR6, UR15, 0x3 ;  /* 0x0000000f06097291 */ /* 0x010fe2000f8e18ff */
[----:B-12---:R-:W-:Y:S11]  /*1e70*/  @P0 BRA `(.L_x_34) ;  /* 0x00000000000c0947 */ /* 0x006ff60003800000 */
[----:B------:R-:W-:Y:S04]  /*1e80*/  SHF.L.U32 R3, R12, 0x1f, RZ ;  /* 0x0000001f0c037819 */ /* 0x000fe800000006ff */
[----:B------:R-:W2:Y:S02]  /*1e90*/  SYNCS.PHASECHK.TRANS64.TRYWAIT P0, [UR9+0x78], R3 ;  /* 0x00007803ff0075a7 */ /* 0x000ea40008001109 */
[----:B--2---:R-:W-:Y:S05]  /*1ea0*/  @!P0 BRA `(.L_x_35) ;  /* 0x0000005400cc8947 */ /* 0x004fea0003800000 */
.L_x_34:
[----:B------:R2:W-:Y:S01]  /*1eb0*/  @!P3 SYNCS.ARRIVE.TRANS64 RZ, [UR9], R2 ;  /* 0x00000002ffffb9a7 */ /* 0x0005e20008000009 */
[----:B------:R-:W-:Y:S04]  /*1ec0*/  ULOP3.LUT UR7, UR26, 0x2, URZ, 0xfc, !UPT ;  /* 0x000000021a077892 */ /* 0x000fe8000f8efcff */
[----:B------:R-:W-:Y:S09]  /*1ed0*/  UISETP.NE.AND UP0, UPT, UR7, 0x2, UPT ;  /* 0x000000020700788c */ /* 0x000ff2000bf05270 */
[----:B------:R-:W-:Y:S05]  /*1ee0*/  BRA.U UP0, `(.L_x_36) ;  /* 0x0000000100047547 */ /* 0x000fea000b800000 */
[----:B---3--:R-:W-:Y:S05]  /*1ef0*/  BPT.TRAP 0x1 ;  /* 0x000000040000795c */ /* 0x008fea0000300000 */
.L_x_36:
[----:B------:R-:W-:Y:S04]  /*1f00*/  BSSY.RECONVERGENT B0, `(.L_x_37) ;  /* 0x0000003000007945 */ /* 0x000fe80003800200 */
[----:B------:R-:W-:Y:S05]  /*1f10*/  @P2 BRA `(.L_x_38) ;  /* 0x0000000000042947 */ /* 0x000fea0003800000 */
[----:B---3--:R-:W-:Y:S05]  /*1f20*/  BPT.TRAP 0x1 ;  /* 0x000000040000795c */ /* 0x008fea0000300000 */
.L_x_38:
[----:B---3--:R-:W-:Y:S05]  /*1f30*/  BSYNC.RECONVERGENT B0 ;  /* 0x0000000000007941 */ /* 0x008fea0003800200 */
.L_x_37:
[----:B------:R-:W-:Y:S02]  /*1f40*/  UIADD3 UR7, UPT, UPT, UR6, 0x1, URZ ;  /* 0x0000000106077890 */ /* 0x000fe4000fffe0ff */
[----:B------:R-:W-:Y:S02]  /*1f50*/  UIADD3 UR22, UP1, UPT, UR28, 0x80, URZ ;  /* 0x000000801c167890 */ /* 0x000fe4000ff3e0ff */
[----:B------:R-:W-:Y:S02]  /*1f60*/  UISETP.NE.AND UP0, UPT, UR7, 0xf, UPT ;  /* 0x0000000f0700788c */ /* 0x000fe4000bf05270 */
[----:B------:R-:W-:Y:S02]  /*1f70*/  USHF.L.U32 UR10, UR14, 0x6, URZ ;  /* 0x000000060e0a7899 */ /* 0x000fe400080006ff */
[----:B------:R-:W-:Y:S02]  /*1f80*/  USEL UR8, URZ, 0x1, UP0 ;  /* 0x00000001ff087887 */ /* 0x000fe40008000000 */
[----:B------:R-:W-:Y:S02]  /*1f90*/  USEL UR13, UR7, URZ, UP0 ;  /* 0x000000ff070d7287 */ /* 0x000fe40008000000 */
[----:B------:R-:W-:Y:S02]  /*1fa0*/  UIADD3.X UR23, UPT, UPT, URZ, UR29, URZ, UP1, !UPT ;  /* 0x0000001dff177290 */ /* 0x000fe40008ffe4ff */
[----:B------:R-:W-:Y:S01]  /*1fb0*/  ULEA UR7, UR13, UR15, 0x3 ;  /* 0x0000000f0d077291 */ /* 0x000fe2000f8e18ff */
[----:B------:R-:W-:Y:S01]  /*1fc0*/  LOP3.LUT R12, R12, UR8, RZ, 0x3c, !PT ;  /* 0x000000080c0c7c12 */ /* 0x000fe2000f8e3cff */
[----:B------:R-:W-:Y:S02]  /*1fd0*/  ULEA UR8, UR6, UR15, 0xd ;  /* 0x0000000f06087291 */ /* 0x000fe4000f8e68ff */
[----:B------:R-:W-:Y:S01]  /*1fe0*/  UIADD3 UR24, UP0, UPT, UR28, 0x180, URZ ;  /* 0x000001801c187890 */ /* 0x000fe2000ff1e0ff */
[----:B-1----:R-:W-:Y:S01]  /*1ff0*/  SHF.L.U32 R0, R12, 0x1f, RZ ;  /* 0x0000001f0c007819 */ /* 0x002fe200000006ff */
[----:B------:R-:W-:Y:S02]  /*2000*/  UIADD3 UR8, UPT, UPT, UR8, 0x3300, URZ ;  /* 0x0000330008087890 */ /* 0x000fe4000fffe0ff */
[----:B------:R-:W-:Y:S01]  /*2010*/  UIMAD UR16, UR6, 0x1800, UR5 ;  /* 0x00001800061078a4 */ /* 0x000fe2000f8e0205 */
[----:B------:R4:W1:Y:S01]  /*2020*/  SYNCS.PHASECHK.TRANS64.TRYWAIT P0, [UR7+0x78], R0 ;  /* 0x00007800ff0075a7 */ /* 0x0008620008001107 */
[----:B------:R-:W-:Y:S01]  /*2030*/  UMOV UR30, 0x0 ;  /* 0x00000000001e7882 */ /* 0x000fe20000000000 */
[----:B------:R-:W-:Y:S01]  /*2040*/  UMOV UR31, 0x10000000 ;  /* 0x10000000001f7882 */ /* 0x000fe20000000000 */
[----:B------:R-:W-:Y:S01]  /*2050*/  UMOV UR11, UR35 ;  /* 0x00000023000b7c82 */ /* 0x000fe20008000000 */
[----:B------:R-:W-:Y:S01]  /*2060*/  UMOV UR12, UR36 ;  /* 0x00000024000c7c82 */ /* 0x000fe20008000000 */
[----:B------:R-:W-:Y:S01]  /*2070*/  UIADD3.X UR25, UPT, UPT, URZ, UR29, URZ, UP0, !UPT ;  /* 0x0000001dff197290 */ /* 0x000fe200087fe4ff */
[----:B------:R4:W-:Y:S01]  /*2080*/  UTMALDG.3D [UR8], [UR22], desc[UR30] ;  /* 0x00001e08160075b4 */ /* 0x0009e20008011000 */
[----:B------:R-:W-:Y:S01]  /*2090*/  UIADD3 UR14, UPT, UPT, UR14, 0x1, URZ ;  /* 0x000000010e0e7890 */ /* 0x000fe2000fffe0ff */
[----:B------:R-:W-:Y:S01]  /*20a0*/  UMOV UR7, 0x30000 ;  /* 0x0003000000077882 */ /* 0x000fe20000000000 */
[----:B------:R-:W-:Y:S01]  /*20b0*/  UMOV UR20, UR36 ;  /* 0x0000002400147c82 */ /* 0x000fe20008000000 */
[----:B------:R-:W-:Y:S01]  /*20c0*/  UMOV UR17, UR9 ;  /* 0x0000000900117c82 */ /* 0x000fe20008000000 */
[----:B------:R-:W-:Y:S01]  /*20d0*/  UMOV UR18, UR10 ;  /* 0x0000000a00127c82 */ /* 0x000fe20008000000 */
[----:B------:R-:W-:Y:S02]  /*20e0*/  UISETP.NE.AND UP0, UPT, UR14, UR27, UPT ;  /* 0x0000001b0e00728c */ /* 0x000fe4000bf05270 */
[----:B------:R4:W-:Y:S01]  /*20f0*/  UTMALDG.3D.MULTICAST [UR16], [UR24], UR7, desc[UR30] ;  /* 0x00001e10180073b4 */ /* 0x0009e20008011807 */
[----:B------:R-:W-:Y:S06]  /*2100*/  UMOV UR6, UR13 ;  /* 0x0000000d00067c82 */ /* 0x000fec0008000000 */
[----:B------:R-:W-:Y:S05]  /*2110*/  BRA.U UP0, `(.L_x_39) ;  /* 0xfffffffd004c7547 */ /* 0x000fea000b83ffff */
.L_x_33:
[C---:B------:R-:W-:Y:S01]  /*2120*/  LEA R3, R11.reuse, UR15, 0x3 ;  /* 0x0000000f0b037c11 */ /* 0x040fe2000f8e18ff */
[----:B------:R-:W-:Y:S01]  /*2130*/  NOP ;  /* 0x0000000000007918 */ /* 0x000fe20000000000 */
[----:B-1--4-:R-:W-:Y:S02]  /*2140*/  SHF.L.U32 R0, R10, 0x1f, RZ ;  /* 0x0000001f0a007819 */ /* 0x012fe400000006ff */
[----:B------:R-:W-:Y:S02]  /*2150*/  LEA R4, R11, UR15, 0x4 ;  /* 0x0000000f0b047c11 */ /* 0x000fe4000f8e20ff */
[----:B--2---:R-:W1:Y:S02]  /*2160*/  SYNCS.PHASECHK.TRANS64.TRYWAIT P0, [R3+URZ+0x120], R0 ;  /* 0x00012000030075a7 */ /* 0x004e6400080011ff */
[----:B-1----:R-:W-:Y:S05]  /*2170*/  @!P0 BRA `(.L_x_40) ;  /* 0x0000005400308947 */ /* 0x002fea0003800000 */
.L_x_126:
[----:B------:R-:W2:Y:S01]  /*2180*/  LDS.128 R4, [R4+0x1b0] ;  /* 0x0001b00004047984 */ /* 0x000ea20000000c00 */
[----:B------:R-:W-:Y:S01]  /*2190*/  UISETP.GE.AND UP0, UPT, UR42, 0x1, UPT ;  /* 0x000000012a00788c */ /* 0x000fe2000bf06270 */
[----:B------:R-:W-:Y:S01]  /*21a0*/  @!PT LDS RZ, [RZ] ;  /* 0x00000000fffff984 */ /* 0x000fe20000000800 */
[----:B------:R-:W-:Y:S01]  /*21b0*/  @!PT LDS RZ, [RZ] ;  /* 0x00000000fffff984 */ /* 0x000fe20000000800 */
[----:B------:R-:W-:Y:S01]  /*21c0*/  @!PT LDS RZ, [RZ] ;  /* 0x00000000fffff984 */ /* 0x000fe20000000800 */
[----:B------:R-:W-:Y:S01]  /*21d0*/  @!PT LDS RZ, [RZ] ;  /* 0x00000000fffff984 */ /* 0x000fe20000000800 */
[----:B------:R4:W-:Y:S06]  /*21e0*/  MEMBAR.ALL.CTA ;  /* 0x0000000000007992 */ /* 0x0009ec0000008000 */
[----:B----4-:R-:W4:Y:S01]  /*21f0*/  FENCE.VIEW.ASYNC.S ;  /* 0x00000000000073c6 */ /* 0x010f220000000000 */
[----:B--2---:R-:W-:-:S13]  /*2200*/  LOP3.LUT P0, RZ, R6, 0x1, RZ, 0xc0, !PT ;  /* 0x0000000106ff7812 */ /* 0x004fda000780c0ff */
[----:B----4-:R-:W-:Y:S01]  /*2210*/  VOTEU.ANY UP1, P0 ;  /* 0x0000000000ff7886 */ /* 0x010fe20000020100 */
[----:B------:R-:W-:-:S13]  /*2220*/  PLOP3.LUT P0, PT, PT, PT, UP1, 0x80, 0x8 ;  /* 0x000000000008781c */ /* 0x000fda0003f0f018 */
[----:B-1----:R-:W-:Y:S02]  /*2230*/  @P0 LOP3.LUT R0, R5, 0xffff, RZ, 0xc0, !PT ;  /* 0x0000ffff05000812 */ /* 0x002fe400078ec0ff */
[----:B------:R-:W-:Y:S02]  /*2240*/  @P0 MOV R2, R4 ;  /* 0x0000000400020202 */ /* 0x000fe40000000f00 */
[----:B------:R-:W-:Y:S01]  /*2250*/  @P0 R2UR UR7, R0 ;  /* 0x00000000000702ca */ /* 0x000fe200000e0000 */
[----:B------:R-:W-:Y:S01]  /*2260*/  VIADD R0, R3, 0x130 ;  /* 0x0000013003007836 */ /* 0x000fe20000000000 */
[----:B------:R-:W-:Y:S02]  /*2270*/  @P0 SHF.R.U32.HI R4, RZ, 0x10, R5 ;  /* 0x00000010ff040819 */ /* 0x000fe40000011605 */
[----:B------:R-:W-:Y:S02]  /*2280*/  @P0 R2UR UR8, R2 ;  /* 0x00000000020802ca */ /* 0x000fe400000e0000 */
[----:B------:R-:W-:-:S02]  /*2290*/  PRMT R0, RZ, 0x654, R0 ;  /* 0x00000654ff007816 */ /* 0x000fc40000000000 */
[----:B------:R-:W-:Y:S02]  /*22a0*/  @P0 R2UR UR6, R4 ;  /* 0x00000000040602ca */ /* 0x000fe400000e0000 */
[----:B------:R1:W-:Y:S03]  /*22b0*/  SYNCS.ARRIVE.TRANS64.RED.A1T0 RZ, [R0+URZ], RZ ;  /* 0x000000ff00ff79a7 */ /* 0x0003e600081004ff */
[----:B------:R-:W-:-:S04]  /*22c0*/  @UP1 UMOV UR37, UR7 ;  /* 0x0000000700251c82 */ /* 0x000fc80008000000 */
[----:B------:R-:W-:-:S04]  /*22d0*/  @UP1 UMOV UR38, UR8 ;  /* 0x0000000800261c82 */ /* 0x000fc80008000000 */
[----:B------:R-:W-:Y:S01]  /*22e0*/  @UP1 UMOV UR36, UR6 ;  /* 0x0000000600241c82 */ /* 0x000fe20008000000 */
[----:B------:R-:W-:Y:S05]  /*22f0*/  BRA.U !UP0, `(.L_x_41) ;  /* 0x0000000108d47547 */ /* 0x000fea000b800000 */
[----:B------:R-:W3:Y:S01]  /*2300*/  LDCU.128 UR16, c[0x0][0xb10] ;  /* 0x00016200ff1077ac */ /* 0x000ee20008000c00 */
[----:B------:R-:W2:Y:S01]  /*2310*/  LDCU UR12, c[0x0][0xb20] ;  /* 0x00016400ff0c77ac */ /* 0x000ea20008000800 */
[----:B------:R-:W4:Y:S01]  /*2320*/  LDCU UR20, c[0x0][0xb0c] ;  /* 0x00016180ff1477ac */ /* 0x000f220008000800 */
[----:B------:R-:W1:Y:S01]  /*2330*/  LDCU.64 UR10, c[0x0][0xb28] ;  /* 0x00016500ff0a77ac */ /* 0x000e620008000a00 */
[----:B------:R-:W-:Y:S02]  /*2340*/  UISETP.NE.AND UP3, UPT, UR42, 0x1, UPT ;  /* 0x000000012a00788c */ /* 0x000fe4000bf65270 */
[----:B---3--:R-:W-:Y:S02]  /*2350*/  UIMAD.WIDE.U32 UR8, UR39, UR19, URZ ;  /* 0x00000013270872a5 */ /* 0x008fe4000f8e00ff */
[----:B------:R-:W-:Y:S02]  /*2360*/  UIMAD.WIDE.U32 UR6, UR40, UR16, URZ ;  /* 0x00000010280672a5 */ /* 0x000fe4000f8e00ff */
[----:B------:R-:W-:-:S02]  /*2370*/  UISETP.NE.AND UP0, UPT, UR18, 0x1, UPT ;  /* 0x000000011200788c */ /* 0x000fc4000bf05270 */
[----:B------:R-:W-:Y:S01]  /*2380*/  UIMAD.WIDE.U32 UR30, UR37, UR19, URZ ;  /* 0x00000013251e72a5 */ /* 0x000fe2000f8e00ff */
[----:B------:R-:W-:Y:S02]  /*2390*/  UMOV UR8, UR9 ;  /* 0x0000000900087c82 */ /* 0x000fe40008000000 */
[----:B------:R-:W-:Y:S01]  /*23a0*/  UMOV UR6, UR7 ;  /* 0x0000000700067c82 */ /* 0x000fe20008000000 */
[----:B--2---:R-:W-:Y:S02]  /*23b0*/  USHF.R.U32.HI UR8, URZ, UR12, UR8 ;  /* 0x0000000cff087299 */ /* 0x004fe40008011608 */
[----:B----4-:R-:W-:Y:S02]  /*23c0*/  UISETP.NE.AND UP2, UPT, UR20, 0x1, UPT ;  /* 0x000000011400788c */ /* 0x010fe4000bf45270 */
[----:B------:R-:W-:Y:S02]  /*23d0*/  USHF.R.U32.HI UR6, URZ, UR17, UR6 ;  /* 0x00000011ff067299 */ /* 0x000fe40008011606 */
[----:B------:R-:W-:-:S02]  /*23e0*/  USEL UR7, UR39, UR8, !UP0 ;  /* 0x0000000827077287 */ /* 0x000fc4000c000000 */
[----:B------:R-:W-:Y:S02]  /*23f0*/  USEL UR8, UR40, UR6, !UP2 ;  /* 0x0000000628087287 */ /* 0x000fe4000d000000 */
[----:B-1----:R-:W-:Y:S01]  /*2400*/  UIMAD.WIDE.U32 UR22, UR7, UR10, URZ ;  /* 0x0000000a071672a5 */ /* 0x002fe2000f8e00ff */
[----:B------:R-:W-:Y:S01]  /*2410*/  UMOV UR6, UR31 ;  /* 0x0000001f00067c82 */ /* 0x000fe20008000000 */
[----:B------:R-:W-:Y:S02]  /*2420*/  UIMAD.WIDE.U32 UR24, UR38, UR16, URZ ;  /* 0x00000010261872a5 */ /* 0x000fe4000f8e00ff */
[----:B------:R-:W-:-:S03]  /*2430*/  UIMAD.WIDE.U32 UR30, UR8, UR10, URZ ;  /* 0x0000000a081e72a5 */ /* 0x000fc6000f8e00ff */
[----:B------:R-:W-:Y:S01]  /*2440*/  UMOV UR22, UR23 ;  /* 0x0000001700167c82 */ /* 0x000fe20008000000 */
[----:B------:R-:W-:Y:S02]  /*2450*/  USHF.R.U32.HI UR6, URZ, UR12, UR6 ;  /* 0x0000000cff067299 */ /* 0x000fe40008011606 */
[----:B------:R-:W-:Y:S01]  /*2460*/  @UP3 USHF.R.U32.HI UR7, URZ, UR11, UR22 ;  /* 0x0000000bff073299 */ /* 0x000fe20008011616 */
[----:B------:R-:W-:Y:S01]  /*2470*/  UMOV UR24, UR25 ;  /* 0x0000001900187c82 */ /* 0x000fe20008000000 */
[----:B------:R-:W-:Y:S01]  /*2480*/  UMOV UR30, UR31 ;  /* 0x0000001f001e7c82 */ /* 0x000fe20008000000 */
[----:B------:R-:W-:Y:S02]  /*2490*/  USHF.R.U32.HI UR17, URZ, UR17, UR24 ;  /* 0x00000011ff117299 */ /* 0x000fe40008011618 */
[----:B------:R-:W-:Y:S02]  /*24a0*/  USEL UR6, UR37, UR6, !UP0 ;  /* 0x0000000625067287 */ /* 0x000fe4000c000000 */
[----:B------:R-:W-:-:S02]  /*24b0*/  @UP3 USHF.R.U32.HI UR8, URZ, UR11, UR30 ;  /* 0x0000000bff083299 */ /* 0x000fc4000801161e */
[----:B------:R-:W-:Y:S02]  /*24c0*/  UIMAD UR9, UR42, UR7, URZ ;  /* 0x000000072a0972a4 */ /* 0x000fe4000f8e02ff */
[----:B------:R-:W-:Y:S02]  /*24d0*/  USEL UR7, UR38, UR17, !UP2 ;  /* 0x0000001126077287 */ /* 0x000fe4000d000000 */
[----:B------:R-:W-:Y:S02]  /*24e0*/  UIMAD UR12, UR42, UR8, URZ ;  /* 0x000000082a0c72a4 */ /* 0x000fe4000f8e02ff */
[----:B------:R-:W-:Y:S02]  /*24f0*/  UISETP.GE.AND UP0, UPT, UR6, UR9, UPT ;  /* 0x000000090600728c */ /* 0x000fe4000bf06270 */
[----:B------:R-:W-:Y:S02]  /*2500*/  UIMAD.WIDE.U32 UR22, UR6, UR10, URZ ;  /* 0x0000000a061672a5 */ /* 0x000fe4000f8e00ff */
[----:B------:R-:W-:-:S02]  /*2510*/  UISETP.GE.OR UP0, UPT, UR7, UR12, UP0 ;  /* 0x0000000c0700728c */ /* 0x000fc40008706670 */
[----:B------:R-:W-:Y:S02]  /*2520*/  UIMAD.WIDE.U32 UR16, UR7, UR10, URZ ;  /* 0x0000000a071072a5 */ /* 0x000fe4000f8e00ff */
[----:B------:R-:W-:Y:S01]  /*2530*/  UIADD3 UR12, UPT, UPT, -UR6, URZ, URZ ;  /* 0x000000ff060c7290 */ /* 0x000fe2000fffe1ff */
[----:B------:R-:W-:Y:S01]  /*2540*/  UMOV UR10, UR23 ;  /* 0x00000017000a7c82 */ /* 0x000fe20008000000 */
[----:B------:R-:W-:Y:S02]  /*2550*/  UIADD3 UR14, UPT, UPT, -UR7, URZ, URZ ;  /* 0x000000ff070e7290 */ /* 0x000fe4000fffe1ff */
[----:B------:R-:W-:-:S03]  /*2560*/  USHF.R.U32.HI UR10, URZ, UR11, UR10 ;  /* 0x0000000bff0a7299 */ /* 0x000fc6000801160a */
[----:B------:R-:W-:Y:S01]  /*2570*/  @!UP0 UMOV UR9, UR17 ;  /* 0x0000001100098c82 */ /* 0x000fe20008000000 */
[----:B------:R-:W-:Y:S02]  /*2580*/  UIMAD UR12, UR18, UR12, UR37 ;  /* 0x0000000c120c72a4 */ /* 0x000fe4000f8e0225 */
[----:B------:R-:W-:Y:S02]  /*2590*/  USEL UR10, UR6, UR10, !UP3 ;  /* 0x0000000a060a7287 */ /* 0x000fe4000d800000 */
[----:B------:R-:W-:Y:S02]  /*25a0*/  @!UP0 USHF.R.U32.HI UR9, URZ, UR11, UR9 ;  /* 0x0000000bff098299 */ /* 0x000fe40008011609 */
[----:B------:R-:W-:Y:S02]  /*25b0*/  UIADD3 UR11, UPT, UPT, -UR10, URZ, URZ ;  /* 0x000000ff0a0b7290 */ /* 0x000fe4000fffe1ff */
[----:B------:R-:W-:Y:S02]  /*25c0*/  @!UP0 USEL UR9, UR7, UR9, !UP3 ;  /* 0x0000000907098287 */ /* 0x000fe4000d800000 */
[----:B------:R-:W-:-:S02]  /*25d0*/  UIMAD UR11, UR42, UR11, UR6 ;  /* 0x0000000b2a0b72a4 */ /* 0x000fc4000f8e0206 */
[----:B------:R-:W-:Y:S02]  /*25e0*/  @!UP0 UIADD3 UR10, UPT, UPT, UR10, -UR9, URZ ;  /* 0x800000090a0a8290 */ /* 0x000fe4000fffe0ff */
[----:B------:R-:W-:Y:S02]  /*25f0*/  @!UP0 UIMAD UR9, UR11, UR8, UR9 ;  /* 0x000000080b0982a4 */ /* 0x000fe4000f8e0209 */
[----:B------:R-:W-:Y:S02]  /*2600*/  @!UP0 UIMAD UR6, UR42, UR10, UR7 ;  /* 0x0000000a2a0682a4 */ /* 0x000fe4000f8e0207 */
[----:B------:R-:W-:Y:S02]  /*2610*/  UIMAD UR8, UR20, UR14, UR38 ;  /* 0x0000000e140872a4 */ /* 0x000fe4000f8e0226 */
[----:B------:R-:W-:Y:S01]  /*2620*/  UIMAD UR37, UR6, UR18, UR12 ;  /* 0x00000012062572a4 */ /* 0x000fe2000f8e020c */
[----:B------:R-:W-:Y:S02]  /*2630*/  @!UP0 UMOV UR7, UR9 ;  /* 0x0000000900078c82 */ /* 0x000fe40008000000 */
[----:B------:R-:W-:-:S12]  /*2640*/  UIMAD UR38, UR7, UR20, UR8 ;  /* 0x00000014072672a4 */ /* 0x000fd8000f8e0208 */
.L_x_41:
[----:B------:R-:W2:Y:S02]  /*2650*/  LDCU UR6, c[0x0][0xb30] ;  /* 0x00016600ff0677ac */ /* 0x000ea40008000800 */
[----:B--2---:R-:W-:-:S09]  /*2660*/  UISETP.NE.AND UP0, UPT, UR6, 0x1, UPT ;  /* 0x000000010600788c */ /* 0x004fd2000bf05270 */
[----:B------:R-:W-:Y:S05]  /*2670*/  BRA.U UP0, `(.L_x_42) ;  /* 0x0000000100447547 */ /* 0x000fea000b800000 */
[----:B------:R-:W2:Y:S01]  /*2680*/  LDCU.128 UR16, c[0x0][0xb10] ;  /* 0x00016200ff1077ac */ /* 0x000ea20008000c00 */
[----:B------:R-:W4:Y:S01]  /*2690*/  LDCU UR10, c[0x0][0xb0c] ;  /* 0x00016180ff0a77ac */ /* 0x000f220008000800 */
[----:B------:R-:W1:Y:S01]  /*26a0*/  LDCU UR11, c[0x0][0xb20] ;  /* 0x00016400ff0b77ac */ /* 0x000e620008000800 */
[----:B--2---:R-:W-:Y:S02]  /*26b0*/  UIMAD.WIDE.U32 UR8, UR38, UR16, URZ ;  /* 0x00000010260872a5 */ /* 0x004fe4000f8e00ff */
[----:B------:R-:W-:Y:S02]  /*26c0*/  UIMAD.WIDE.U32 UR6, UR37, UR19, URZ ;  /* 0x00000013250672a5 */ /* 0x000fe4000f8e00ff */
[----:B----4-:R-:W-:Y:S02]  /*26d0*/  UISETP.NE.AND UP2, UPT, UR10, 0x1, UPT ;  /* 0x000000010a00788c */ /* 0x010fe4000bf45270 */
[----:B------:R-:W-:Y:S01]  /*26e0*/  UISETP.NE.AND UP0, UPT, UR18, 0x1, UPT ;  /* 0x000000011200788c */ /* 0x000fe2000bf05270 */
[----:B------:R-:W-:-:S02]  /*26f0*/  UMOV UR8, UR9 ;  /* 0x0000000900087c82 */ /* 0x000fc40008000000 */
[----:B------:R-:W-:Y:S01]  /*2700*/  UMOV UR6, UR7 ;  /* 0x0000000700067c82 */ /* 0x000fe20008000000 */
[----:B------:R-:W-:Y:S02]  /*2710*/  USHF.R.U32.HI UR17, URZ, UR17, UR8 ;  /* 0x00000011ff117299 */ /* 0x000fe40008011608 */
[----:B-1----:R-:W-:Y:S02]  /*2720*/  USHF.R.U32.HI UR6, URZ, UR11, UR6 ;  /* 0x0000000bff067299 */ /* 0x002fe40008011606 */
[----:B------:R-:W-:Y:S02]  /*2730*/  USEL UR7, UR38, UR17, !UP2 ;  /* 0x0000001126077287 */ /* 0x000fe4000d000000 */
[----:B------:R-:W-:-:S04]  /*2740*/  USEL UR6, UR37, UR6, !UP0 ;  /* 0x0000000625067287 */ /* 0x000fc8000c000000 */
[----:B------:R-:W-:Y:S02]  /*2750*/  UIADD3 UR8, UPT, UPT, UR7, -UR6, URZ ;  /* 0x8000000607087290 */ /* 0x000fe4000fffe0ff */
[----:B------:R-:W-:Y:S02]  /*2760*/  UIADD3 UR6, UPT, UPT, -UR7, UR6, URZ ;  /* 0x0000000607067290 */ /* 0x000fe4000fffe1ff */
[----:B------:R-:W-:Y:S02]  /*2770*/  UIMAD UR37, UR8, UR18, UR37 ;  /* 0x00000012082572a4 */ /* 0x000fe4000f8e0225 */
[----:B------:R-:W-:-:S12]  /*2780*/  UIMAD UR38, UR6, UR10, UR38 ;  /* 0x0000000a062672a4 */ /* 0x000fd8000f8e0226 */
.L_x_42:
[----:B------:R-:W-:Y:S01]  /*2790*/  VIADD R11, R11, 0x1 ;  /* 0x000000010b0b7836 */ /* 0x000fe20000000000 */
[----:B------:R-:W-:Y:S01]  /*27a0*/  PLOP3.LUT P1, PT, PT, PT, PT, 0x80, 0x8 ;  /* 0x000000000008781c */ /* 0x000fe20003f2f070 */
[----:B------:R-:W-:Y:S02]  /*27b0*/  UIADD3 UR48, UPT, UPT, UR38, UR61, URZ ;  /* 0x0000003d26307290 */ /* 0x000fe4000fffe0ff */
[----:B------:R-:W-:Y:S01]  /*27c0*/  UIADD3 UR47, UPT, UPT, UR37, UR60, URZ ;  /* 0x0000003c252f7290 */ /* 0x000fe2000fffe0ff */
[----:B------:R-:W-:-:S04]  /*27d0*/  ISETP.NE.AND P0, PT, R11, 0x2, PT ;  /* 0x000000020b00780c */ /* 0x000fc80003f05270 */
[----:B-1----:R-:W-:Y:S02]  /*27e0*/  SEL R0, RZ, 0x1, P0 ;  /* 0x00000001ff007807 */ /* 0x002fe40000000000 */
[----:B------:R-:W-:Y:S02]  /*27f0*/  SEL R11, R11, RZ, P0 ;  /* 0x000000ff0b0b7207 */ /* 0x000fe40000000000 */
[----:B------:R-:W-:Y:S01]  /*2800*/  LOP3.LUT R10, R10, R0, RZ, 0x3c, !PT ;  /* 0x000000000a0a7212 */ /* 0x000fe200078e3cff */
[----:B------:R-:W-:Y:S06]  /*2810*/  BRA.U UP1, `(.L_x_43) ;  /* 0xfffffff1015c7547 */ /* 0x000fec000b83ffff */
[----:B------:R-:W-:Y:S01]  /*2820*/  UIADD3 UR15, UPT, UPT, UR15, 0x78, URZ ;  /* 0x000000780f0f7890 */ /* 0x000fe2000fffe0ff */
[----:B------:R-:W-:-:S03]  /*2830*/  SHF.L.U32 R2, R12, 0x1f, RZ ;  /* 0x0000001f0c027819 */ /* 0x000fc600000006ff */
[----:B------:R-:W-:-:S09]  /*2840*/  ULEA UR4, UR13, UR15, 0x3 ;  /* 0x0000000f0d047291 */ /* 0x000fd2000f8e18ff */
[----:B------:R-:W1:Y:S02]  /*2850*/  SYNCS.PHASECHK.TRANS64.TRYWAIT P0, [UR4], R2 ;  /* 0x00000002ff0075a7 */ /* 0x000e640008001104 */
[----:B-1----:R-:W-:Y:S05]  /*2860*/  @!P0 BRA `(.L_x_44) ;  /* 0x0000004c00888947 */ /* 0x002fea0003800000 */
.L_x_128:
[----:B------:R-:W-:-:S04]  /*2870*/  UIADD3 UR4, UPT, UPT, UR13, 0x1, URZ ;  /* 0x000000010d047890 */ /* 0x000fc8000fffe0ff */
[----:B------:R-:W-:-:S04]  /*2880*/  UISETP.NE.AND UP0, UPT, UR4, 0xf, UPT ;  /* 0x0000000f0400788c */ /* 0x000fc8000bf05270 */
[----:B------:R-:W-:Y:S02]  /*2890*/  USEL UR6, URZ, 0x1, UP0 ;  /* 0x00000001ff067887 */ /* 0x000fe40008000000 */
[----:B------:R-:W-:-:S04]  /*28a0*/  USEL UR4, UR4, URZ, UP0 ;  /* 0x000000ff04047287 */ /* 0x000fc80008000000 */
[----:B------:R-:W-:Y:S01]  /*28b0*/  ULEA UR5, UR4, UR15, 0x3 ;  /* 0x0000000f04057291 */ /* 0x000fe2000f8e18ff */
[----:B-1----:R-:W-:-:S04]  /*28c0*/  LOP3.LUT R2, R12, UR6, RZ, 0x3c, !PT ;  /* 0x000000060c027c12 */ /* 0x002fc8000f8e3cff */
[----:B------:R-:W-:-:S04]  /*28d0*/  SHF.L.U32 R3, R2, 0x1f, RZ ;  /* 0x0000001f02037819 */ /* 0x000fc800000006ff */
[----:B------:R-:W1:Y:S02]  /*28e0*/  SYNCS.PHASECHK.TRANS64.TRYWAIT P0, [UR5], R3 ;  /* 0x00000003ff0075a7 */ /* 0x000e640008001105 */
[----:B-1----:R-:W-:Y:S05]  /*28f0*/  @!P0 BRA `(.L_x_45) ;  /* 0x0000004c007c8947 */ /* 0x002fea0003800000 */
.L_x_130:
[----:B------:R-:W-:-:S04]  /*2900*/  UIADD3 UR4, UPT, UPT, UR4, 0x1, URZ ;  /* 0x0000000104047890 */ /* 0x000fc8000fffe0ff */
[----:B------:R-:W-:-:S04]  /*2910*/  UISETP.NE.AND UP0, UPT, UR4, 0xf, UPT ;  /* 0x0000000f0400788c */ /* 0x000fc8000bf05270 */
[----:B------:R-:W-:Y:S02]  /*2920*/  USEL UR6, URZ, 0x1, UP0 ;  /* 0x00000001ff067887 */ /* 0x000fe40008000000 */
[----:B------:R-:W-:-:S04]  /*2930*/  USEL UR4, UR4, URZ, UP0 ;  /* 0x000000ff04047287 */ /* 0x000fc80008000000 */
[----:B------:R-:W-:Y:S01]  /*2940*/  ULEA UR5, UR4, UR15, 0x3 ;  /* 0x0000000f04057291 */ /* 0x000fe2000f8e18ff */
[----:B------:R-:W-:-:S04]  /*2950*/  LOP3.LUT R2, R2, UR6, RZ, 0x3c, !PT ;  /* 0x0000000602027c12 */ /* 0x000fc8000f8e3cff */
[----:B-1----:R-:W-:-:S04]  /*2960*/  SHF.L.U32 R3, R2, 0x1f, RZ ;  /* 0x0000001f02037819 */ /* 0x002fc800000006ff */
[----:B------:R-:W1:Y:S02]  /*2970*/  SYNCS.PHASECHK.TRANS64.TRYWAIT P0, [UR5], R3 ;  /* 0x00000003ff0075a7 */ /* 0x000e640008001105 */
[----:B-1----:R-:W-:Y:S05]  /*2980*/  @!P0 BRA `(.L_x_46) ;  /* 0x0000004c00708947 */ /* 0x002fea0003800000 */
.L_x_132:
        /* <DEDUP_REMOVED lines=9> */
.L_x_134:
        /* <DEDUP_REMOVED lines=9> */
.L_x_136:
        /* <DEDUP_REMOVED lines=9> */
.L_x_138:
        /* <DEDUP_REMOVED lines=9> */
.L_x_140:
        /* <DEDUP_REMOVED lines=9> */
.L_x_142:
        /* <DEDUP_REMOVED lines=9> */
.L_x_144:
        /* <DEDUP_REMOVED lines=9> */
.L_x_146:
        /* <DEDUP_REMOVED lines=9> */
.L_x_148:
        /* <DEDUP_REMOVED lines=9> */
.L_x_150:
        /* <DEDUP_REMOVED lines=9> */
.L_x_152:
        /* <DEDUP_REMOVED lines=9> */
.L_x_154:
[----:B------:R-:W-:-:S04]  /*2fc0*/  UIADD3 UR4, UPT, UPT, UR4, 0x1, URZ ;  /* 0x0000000104047890 */ /* 0x000fc8000fffe0ff */
[----:B------:R-:W-:-:S04]  /*2fd0*/  UISETP.NE.AND UP0, UPT, UR4, 0xf, UPT ;  /* 0x0000000f0400788c */ /* 0x000fc8000bf05270 */
[----:B------:R-:W-:Y:S02]  /*2fe0*/  USEL UR5, URZ, 0x1, UP0 ;  /* 0x00000001ff057887 */ /* 0x000fe40008000000 */
[----:B------:R-:W-:-:S04]  /*2ff0*/  USEL UR4, UR4, URZ, UP0 ;  /* 0x000000ff04047287 */ /* 0x000fc80008000000 */
[----:B------:R-:W-:Y:S01]  /*3000*/  ULEA UR4, UR4, UR15, 0x3 ;  /* 0x0000000f04047291 */ /* 0x000fe2000f8e18ff */
[----:B------:R-:W-:-:S04]  /*3010*/  LOP3.LUT R2, R2, UR5, RZ, 0x3c, !PT ;  /* 0x0000000502027c12 */ /* 0x000fc8000f8e3cff */
[----:B------:R-:W-:Y:S01]  /*3020*/  SHF.L.U32 R2, R2, 0x1f, RZ ;  /* 0x0000001f02027819 */ /* 0x000fe200000006ff */
[----:B-1----:R-:W-:-:S07]  /*3030*/  IMAD.U32 R0, RZ, RZ, UR4 ;  /* 0x00000004ff007e24 */ /* 0x002fce000f8e00ff */
.L_x_58:
[----:B-1----:R1:W2:Y:S02]  /*3040*/  SYNCS.PHASECHK.TRANS64.TRYWAIT P0, [R0+URZ], R2 ;  /* 0x00000002000075a7 */ /* 0x0022a400080011ff */
[----:B--2---:R-:W-:Y:S05]  /*3050*/  @!P0 NANOSLEEP.SYNCS 0x989680 ;  /* 0x009896800000895d */ /* 0x004fea0003900000 */
[----:B------:R-:W2:Y:S02]  /*3060*/  @!P0 SYNCS.PHASECHK.TRANS64 P0, [R0+URZ], R2 ;  /* 0x00000002000085a7 */ /* 0x000ea400080010ff */
[----:B--23--:R-:W-:Y:S05]  /*3070*/  @P0 EXIT ;  /* 0x000000000000094d */ /* 0x00cfea0003800000 */
[----:B------:R-:W-:Y:S05]  /*3080*/  BRA `(.L_x_58) ;  /* 0xfffffffc00ec7947 */ /* 0x000fea000383ffff */
.L_x_23:
[----:B------:R-:W-:-:S04]  /*3090*/  UISETP.NE.AND UP0, UPT, UR44, URZ, UPT ;  /* 0x000000ff2c00728c */ /* 0x000fc8000bf05270 */
[----:B------:R-:W-:-:S09]  /*30a0*/  UISETP.NE.OR UP0, UPT, UR20, 0x1, UP0 ;  /* 0x000000011400788c */ /* 0x000fd20008705670 */
[----:B------:R-:W-:Y:S05]  /*30b0*/  BRA.U UP0, `(.L_x_59) ;  /* 0x0000000500487547 */ /* 0x000fea000b800000 */
[----:B------:R-:W-:Y:S01]  /*30c0*/  ISETP.GE.U32.AND P2, PT, R0, 0x2, PT ;  /* 0x000000020000780c */ /* 0x000fe20003f46070 */
[----:B------:R-:W-:Y:S01]  /*30d0*/  IMAD.MOV.U32 R12, RZ, RZ, 0x1 ;  /* 0x00000001ff0c7424 */ /* 0x000fe200078e00ff */
[----:B------:R-:W-:Y:S02]  /*30e0*/  CS2R R10, SRZ ;  /* 0x00000000000a7805 */ /* 0x000fe4000001ff00 */
[----:B------:R-:W-:Y:S01]  /*30f0*/  CS2R R8, SRZ ;  /* 0x0000000000087805 */ /* 0x000fe2000001ff00 */
[----:B------:R-:W-:Y:S01]  /*3100*/  UMOV UR4, 0x400 ;  /* 0x0000040000047882 */ /* 0x000fe20000000000 */
[----:B------:R-:W-:Y:S01]  /*3110*/  UMOV UR5, URZ ;  /* 0x000000ff00057c82 */ /* 0x000fe20008000000 */
[----:B------:R-:W-:-:S12]  /*3120*/  ULEA UR44, UR44, UR4, 0x18 ;  /* 0x000000042c2c7291 */ /* 0x000fd8000f8ec0ff */
.L_x_63:
[----:B------:R-:W-:Y:S02]  /*3130*/  LEA R2, R8, UR44, 0x3 ;  /* 0x0000002c08027c11 */ /* 0x000fe4000f8e18ff */
[----:B------:R-:W-:-:S03]  /*3140*/  SHF.L.U32 R4, R9, 0x1f, RZ ;  /* 0x0000001f09047819 */ /* 0x000fc600000006ff */
[----:B------:R-:W-:Y:S01]  /*3150*/  VIADD R5, R2, 0x190 ;  /* 0x0000019002057836 */ /* 0x000fe20000000000 */
[----:B------:R-:W1:Y:S02]  /*3160*/  SYNCS.PHASECHK.TRANS64.TRYWAIT P0, [R2+URZ+0x180], R4 ;  /* 0x00018004020075a7 */ /* 0x000e6400080011ff */
[----:B-1----:R-:W-:Y:S05]  /*3170*/  @!P0 BRA `(.L_x_60) ;  /* 0x0000004800948947 */ /* 0x002fea0003800000 */
.L_x_155:
[----:B------:R-:W-:Y:S01]  /*3180*/  ULEA UR4, UR5, UR44, 0x3 ;  /* 0x0000002c05047291 */ /* 0x000fe2000f8e18ff */
[----:B-1----:R-:W-:Y:S01]  /*3190*/  PRMT R2, RZ, 0x654, R5 ;  /* 0x00000654ff027816 */ /* 0x002fe20000000005 */
[----:B------:R-:W-:Y:S01]  /*31a0*/  @!P2 IMAD.MOV.U32 R4, RZ, RZ, 0x10 ;  /* 0x00000010ff04a424 */ /* 0x000fe200078e00ff */
[----:B------:R-:W-:Y:S01]  /*31b0*/  SHF.L.U32 R5, R12, 0x1f, RZ ;  /* 0x0000001f0c057819 */ /* 0x000fe200000006ff */
[----:B------:R-:W-:Y:S01]  /*31c0*/  UIADD3 UR6, UPT, UPT, UR4, 0x120, URZ ;  /* 0x0000012004067890 */ /* 0x000fe2000fffe0ff */
[----:B------:R1:W-:Y:S05]  /*31d0*/  SYNCS.ARRIVE.TRANS64.RED.A1T0 RZ, [R2+URZ], RZ ;  /* 0x000000ff02ff79a7 */ /* 0x0003ea00081004ff */
[----:B------:R-:W-:Y:S01]  /*31e0*/  IMAD.U32 R6, RZ, RZ, UR6 ;  /* 0x00000006ff067e24 */ /* 0x000fe2000f8e00ff */
[----:B------:R-:W2:Y:S04]  /*31f0*/  SYNCS.PHASECHK.TRANS64.TRYWAIT P0, [UR4+0x130], R5 ;  /* 0x00013005ff0075a7 */ /* 0x000ea80008001104 */
[----:B------:R-:W-:Y:S01]  /*3200*/  PRMT R6, R0, 0x654, R6 ;  /* 0x0000065400067816 */ /* 0x000fe20000000006 */
[----:B-12---:R-:W-:Y:S06]  /*3210*/  @!P0 BRA `(.L_x_61) ;  /* 0x0000004800808947 */ /* 0x006fec0003800000 */
.L_x_157:
[----:B------:R-:W-:Y:S01]  /*3220*/  ULEA UR6, UR5, UR44, 0x4 ;  /* 0x0000002c05067291 */ /* 0x000fe2000f8e20ff */
[----:B------:R-:W-:Y:S01]  /*3230*/  SEL R3, R6, R3, !P2 ;  /* 0x0000000306037207 */ /* 0x000fe20005000000 */
[----:B------:R-:W-:Y:S01]  /*3240*/  UIADD3 UR7, UPT, UPT, UR4, 0x120, URZ ;  /* 0x0000012004077890 */ /* 0x000fe2000fffe0ff */
[----:B-1----:R-:W-:Y:S01]  /*3250*/  LEA R2, R11, UR44, 0x3 ;  /* 0x0000002c0b027c11 */ /* 0x002fe2000f8e18ff */
[----:B------:R-:W-:Y:S01]  /*3260*/  UIADD3 UR6, UPT, UPT, UR6, 0x1b0, URZ ;  /* 0x000001b006067890 */ /* 0x000fe2000fffe0ff */
[----:B------:R1:W-:Y:S01]  /*3270*/  @!P2 SYNCS.ARRIVE.TRANS64.RED RZ, [R3+URZ], R4 ;  /* 0x0000000403ffa9a7 */ /* 0x0003e200080004ff */
[----:B------:R-:W-:Y:S01]  /*3280*/  UIADD3 UR4, UPT, UPT, UR5, 0x1, URZ ;  /* 0x0000000105047890 */ /* 0x000fe2000fffe0ff */
[----:B------:R-:W-:-:S03]  /*3290*/  VIADD R8, R8, 0x1 ;  /* 0x0000000108087836 */ /* 0x000fc60000000000 */
[----:B------:R-:W-:Y:S02]  /*32a0*/  UISETP.NE.AND UP0, UPT, UR4, 0x2, UPT ;  /* 0x000000020400788c */ /* 0x000fe4000bf05270 */
[----:B------:R-:W-:Y:S01]  /*32b0*/  ISETP.NE.AND P0, PT, R8, 0x2, PT ;  /* 0x000000020800780c */ /* 0x000fe20003f05270 */
[----:B------:R-:W-:Y:S06]  /*32c0*/  UGETNEXTWORKID.BROADCAST [UR6], [UR7] ;  /* 0x00000000060073ca */ /* 0x000fec0008000100 */
[----:B------:R-:W-:Y:S02]  /*32d0*/  USEL UR6, URZ, 0x1, UP0 ;  /* 0x00000001ff067887 */ /* 0x000fe40008000000 */
[----:B------:R-:W-:-:S04]  /*32e0*/  USEL UR5, UR4, URZ, UP0 ;  /* 0x000000ff04057287 */ /* 0x000fc80008000000 */
[----:B------:R-:W-:Y:S02]  /*32f0*/  LOP3.LUT R12, R12, UR6, RZ, 0x3c, !PT ;  /* 0x000000060c0c7c12 */ /* 0x000fe4000f8e3cff */
[----:B-1----:R-:W-:-:S04]  /*3300*/  SHF.L.U32 R4, R10, 0x1f, RZ ;  /* 0x0000001f0a047819 */ /* 0x002fc800000006ff */
[----:B------:R-:W1:Y:S02]  /*3310*/  SYNCS.PHASECHK.TRANS64.TRYWAIT P1, [R2+URZ+0x120], R4 ;  /* 0x00012004020075a7 */ /* 0x000e6400080211ff */
[----:B-1----:R-:W-:Y:S05]  /*3320*/  @!P1 BRA `(.L_x_62) ;  /* 0x0000004800549947 */ /* 0x002fea0003800000 */
.L_x_158:
[C---:B-1----:R-:W-:Y:S01]  /*3330*/  LEA R4, R11.reuse, UR44, 0x4 ;  /* 0x0000002c0b047c11 */ /* 0x042fe2000f8e20ff */
[----:B------:R-:W-:Y:S01]  /*3340*/  VIADD R2, R2, 0x130 ;  /* 0x0000013002027836 */ /* 0x000fe20000000000 */
[----:B------:R-:W-:Y:S01]  /*3350*/  SEL R8, R8, RZ, P0 ;  /* 0x000000ff08087207 */ /* 0x000fe20000000000 */
[----:B------:R-:W-:-:S03]  /*3360*/  VIADD R11, R11, 0x1 ;  /* 0x000000010b0b7836 */ /* 0x000fc60000000000 */
[----:B------:R-:W1:Y:S01]  /*3370*/  LDS.128 R4, [R4+0x1b0] ;  /* 0x0001b00004047984 */ /* 0x000e620000000c00 */
[----:B------:R-:W-:Y:S02]  /*3380*/  PRMT R2, RZ, 0x654, R2 ;  /* 0x00000654ff027816 */ /* 0x000fe40000000002 */
[C---:B------:R-:W-:Y:S01]  /*3390*/  ISETP.NE.AND P1, PT, R11.reuse, 0x2, PT ;  /* 0x000000020b00780c */ /* 0x040fe20003f25270 */
[----:B------:R-:W-:Y:S01]  /*33a0*/  @!PT LDS RZ, [RZ] ;  /* 0x00000000fffff984 */ /* 0x000fe20000000800 */
[----:B------:R-:W-:Y:S01]  /*33b0*/  @!PT LDS RZ, [RZ] ;  /* 0x00000000fffff984 */ /* 0x000fe20000000800 */
[----:B------:R-:W-:Y:S01]  /*33c0*/  @!PT LDS RZ, [RZ] ;  /* 0x00000000fffff984 */ /* 0x000fe20000000800 */
[----:B------:R-:W-:Y:S01]  /*33d0*/  @!PT LDS RZ, [RZ] ;  /* 0x00000000fffff984 */ /* 0x000fe20000000800 */
[----:B------:R2:W-:Y:S06]  /*33e0*/  MEMBAR.ALL.CTA ;  /* 0x0000000000007992 */ /* 0x0005ec0000008000 */
[----:B--2---:R-:W2:Y:S01]  /*33f0*/  FENCE.VIEW.ASYNC.S ;  /* 0x00000000000073c6 */ /* 0x004ea20000000000 */
[----:B------:R-:W-:Y:S01]  /*3400*/  SEL R11, R11, RZ, P1 ;  /* 0x000000ff0b0b7207 */ /* 0x000fe20000800000 */
[----:B--2---:R2:W-:Y:S01]  /*3410*/  SYNCS.ARRIVE.TRANS64.RED.A1T0 RZ, [R2+URZ], RZ ;  /* 0x000000ff02ff79a7 */ /* 0x0045e200081004ff */
[----:B-1----:R-:W-:-:S02]  /*3420*/  LOP3.LUT P3, RZ, R6, 0x1, RZ, 0xc0, !PT ;  /* 0x0000000106ff7812 */ /* 0x002fc4000786c0ff */
[----:B------:R-:W-:-:S04]  /*3430*/  SEL R4, RZ, 0x1, P1 ;  /* 0x00000001ff047807 */ /* 0x000fc80000800000 */
[----:B------:R-:W-:Y:S02]  /*3440*/  LOP3.LUT R10, R10, R4, RZ, 0x3c, !PT ;  /* 0x000000040a0a7212 */ /* 0x000fe400078e3cff */
[----:B--2---:R-:W-:-:S04]  /*3450*/  SEL R2, RZ, 0x1, P0 ;  /* 0x00000001ff027807 */ /* 0x004fc80000000000 */
[----:B------:R-:W-:Y:S01]  /*3460*/  LOP3.LUT R9, R9, R2, RZ, 0x3c, !PT ;  /* 0x0000000209097212 */ /* 0x000fe200078e3cff */
[----:B------:R-:W-:Y:S06]  /*3470*/  @P3 BRA `(.L_x_63) ;  /* 0xfffffffc002c3947 */ /* 0x000fec000383ffff */
[----:B------:R-:W-:Y:S01]  /*3480*/  ULEA UR4, UR5, UR44, 0x3 ;  /* 0x0000002c05047291 */ /* 0x000fe2000f8e18ff */
[----:B------:R-:W-:-:S08]  /*3490*/  SHF.L.U32 R2, R12, 0x1f, RZ ;  /* 0x0000001f0c027819 */ /* 0x000fd000000006ff */
[----:B------:R-:W1:Y:S02]  /*34a0*/  SYNCS.PHASECHK.TRANS64 P0, [UR4+0x130], R2 ;  /* 0x00013002ff0075a7 */ /* 0x000e640008001004 */
[----:B-1----:R-:W-:Y:S05]  /*34b0*/  @P0 BRA `(.L_x_64) ;  /* 0x0000000000080947 */ /* 0x002fea0003800000 */
[----:B------:R-:W1:Y:S02]  /*34c0*/  SYNCS.PHASECHK.TRANS64.TRYWAIT P0, [UR4+0x130], R2 ;  /* 0x00013002ff0075a7 */ /* 0x000e640008001104 */
[----:B-1----:R-:W-:Y:S05]  /*34d0*/  @!P0 BRA `(.L_x_65) ;  /* 0x0000004400fc8947 */ /* 0x002fea0003800000 */
.L_x_64:
[----:B------:R-:W-:-:S04]  /*34e0*/  UIADD3 UR6, UPT, UPT, UR5, 0x1, URZ ;  /* 0x0000000105067890 */ /* 0x000fc8000fffe0ff */
[----:B------:R-:W-:-:S04]  /*34f0*/  UISETP.NE.AND UP0, UPT, UR6, 0x2, UPT ;  /* 0x000000020600788c */ /* 0x000fc8000bf05270 */
[----:B------:R-:W-:Y:S02]  /*3500*/  USEL UR7, URZ, 0x1, UP0 ;  /* 0x00000001ff077887 */ /* 0x000fe40008000000 */
[----:B------:R-:W-:-:S04]  /*3510*/  USEL UR6, UR6, URZ, UP0 ;  /* 0x000000ff06067287 */ /* 0x000fc80008000000 */
[----:B------:R-:W-:Y:S01]  /*3520*/  ULEA UR6, UR6, UR44, 0x3 ;  /* 0x0000002c06067291 */ /* 0x000fe2000f8e18ff */
[----:B-1----:R-:W-:-:S04]  /*3530*/  LOP3.LUT R2, R12, UR7, RZ, 0x3c, !PT ;  /* 0x000000070c027c12 */ /* 0x002fc8000f8e3cff */
[----:B------:R-:W-:-:S04]  /*3540*/  SHF.L.U32 R0, R2, 0x1f, RZ ;  /* 0x0000001f02007819 */ /* 0x000fc800000006ff */
[----:B------:R-:W1:Y:S02]  /*3550*/  SYNCS.PHASECHK.TRANS64 P0, [UR6+0x130], R0 ;  /* 0x00013000ff0075a7 */ /* 0x000e640008001006 */
[----:B-1----:R-:W-:Y:S05]  /*3560*/  @P0 EXIT ;  /* 0x000000000000094d */ /* 0x002fea0003800000 */
[----:B------:R-:W-:Y:S02]  /*3570*/  SHF.L.U32 R2, R2, 0x1f, RZ ;  /* 0x0000001f02027819 */ /* 0x000fe400000006ff */
[----:B------:R-:W-:-:S07]  /*3580*/  MOV R0, UR6 ;  /* 0x0000000600007c02 */ /* 0x000fce0008000f00 */
.L_x_66:
[----:B-1----:R1:W2:Y:S02]  /*3590*/  SYNCS.PHASECHK.TRANS64.TRYWAIT P0, [R0+URZ+0x130], R2 ;  /* 0x00013002000075a7 */ /* 0x0022a400080011ff */
[----:B--2---:R-:W-:Y:S05]  /*35a0*/  @!P0 NANOSLEEP.SYNCS 0x989680 ;  /* 0x009896800000895d */ /* 0x004fea0003900000 */
[----:B------:R-:W2:Y:S02]  /*35b0*/  @!P0 SYNCS.PHASECHK.TRANS64 P0, [R0+URZ+0x130], R2 ;  /* 0x00013002000085a7 */ /* 0x000ea400080010ff */
[----:B--2---:R-:W-:Y:S05]  /*35c0*/  @P0 EXIT ;  /* 0x000000000000094d */ /* 0x004fea0003800000 */
[----:B------:R-:W-:Y:S05]  /*35d0*/  BRA `(.L_x_66) ;  /* 0xfffffffc00ec7947 */ /* 0x000fea000383ffff */
.L_x_59:
[----:B------:R-:W-:Y:S05]  /*35e0*/  BRA.U UP5, `(.L_x_67) ;  /* 0x0000000d05d07547 */ /* 0x000fea000b800000 */
[----:B------:R-:W-:Y:S01]  /*35f0*/  UMOV UR4, 0x40 ;  /* 0x0000004000047882 */ /* 0x000fe20000000000 */
[----:B------:R-:W-:Y:S01]  /*3600*/  NOP ;  /* 0x0000000000007918 */ /* 0x000fe20000000000 */
[----:B------:R-:W-:-:S03]  /*3610*/  ULEA UR5, UR44, UR4, 0x18 ;  /* 0x000000042c057291 */ /* 0x000fc6000f8ec0ff */
[----:B------:R-:W-:Y:S02]  /*3620*/  UMOV UR4, 0x400 ;  /* 0x0000040000047882 */ /* 0x000fe40000000000 */
[----:B------:R-:W-:-:S04]  /*3630*/  ULEA UR44, UR44, UR4, 0x18 ;  /* 0x000000042c2c7291 */ /* 0x000fc8000f8ec0ff */
[----:B------:R-:W1:Y:S02]  /*3640*/  LDS.U8 R0, [UR5+0x1c] ;  /* 0x00001c05ff007984 */ /* 0x000e640008000000 */
[----:B-1----:R-:W-:-:S13]  /*3650*/  ISETP.NE.AND P0, PT, R0, RZ, PT ;  /* 0x000000ff0000720c */ /* 0x002fda0003f05270 */
[----:B------:R-:W-:Y:S05]  /*3660*/  @P0 BRA `(.L_x_68) ;  /* 0x0000000000580947 */ /* 0x000fea0003800000 */
[----:B------:R-:W-:-:S13]  /*3670*/  ELECT P0, URZ, PT ;  /* 0x0000000000ff782f */ /* 0x000fda0003800000 */
[----:B------:R-:W-:Y:S05]  /*3680*/  @!P0 BRA `(.L_x_69) ;  /* 0x0000000000608947 */ /* 0x000fea0003800000 */
[----:B------:R-:W-:Y:S01]  /*3690*/  UMOV UR4, 0x10 ;  /* 0x0000001000047882 */ /* 0x000fe20000000000 */
[----:B------:R-:W-:Y:S01]  /*36a0*/  HFMA2 R0, -RZ, RZ, 0, 5.9604644775390625e-08 ;  /* 0x00000001ff007431 */ /* 0x000fe200000001ff */
[----:B------:R-:W-:-:S03]  /*36b0*/  MOV R3, 0xffff ;  /* 0x0000ffff00037802 */ /* 0x000fc60000000f00 */
[----:B------:R-:W-:Y:S04]  /*36c0*/  DEPBAR.LE SB1, 0x36 ;  /* 0x00009d800000791a */ /* 0x000fe80000000000 */
[----:B------:R-:W1:Y:S02]  /*36d0*/  UTCATOMSWS.FIND_AND_SET.ALIGN UP0, UR4, UR4 ;  /* 0x00000004000475e3 */ /* 0x000e640008000800 */
[----:B-1----:R-:W-:Y:S01]  /*36e0*/  MOV R4, UR4 ;  /* 0x0000000400047c02 */ /* 0x002fe20008000f00 */
[----:B------:R-:W-:Y:S06]  /*36f0*/  BRA.U UP0, `(.L_x_70) ;  /* 0x0000000100187547 */ /* 0x000fec000b800000 */
.L_x_71:
[----:B------:R-:W-:Y:S05]  /*3700*/  NANOSLEEP 0x64 ;  /* 0x000000640000795d */ /* 0x000fea0003800000 */
[----:B------:R-:W-:-:S05]  /*3710*/  UMOV UR4, 0x10 ;  /* 0x0000001000047882 */ /* 0x000fca0000000000 */
[----:B------:R-:W-:Y:S04]  /*3720*/  DEPBAR.LE SB1, 0x36 ;  /* 0x00009d800000791a */ /* 0x000fe80000000000 */
[----:B------:R-:W1:Y:S02]  /*3730*/  UTCATOMSWS.FIND_AND_SET.ALIGN UP0, UR4, UR4 ;  /* 0x00000004000475e3 */ /* 0x000e640008000800 */
[----:B-1----:R-:W-:Y:S01]  /*3740*/  MOV R4, UR4 ;  /* 0x0000000400047c02 */ /* 0x002fe20008000f00 */
[----:B------:R-:W-:Y:S05]  /*3750*/  BRA.U !UP0, `(.L_x_71) ;  /* 0xfffffffd08e87547 */ /* 0x000fea000b83ffff */
.L_x_70:
[-C--:B------:R-:W-:Y:S02]  /*3760*/  SHF.L.U32 R3, R3, R4.reuse, RZ ;  /* 0x0000000403037219 */ /* 0x080fe400000006ff */
[----:B------:R-:W-:Y:S01]  /*3770*/  SHF.L.U32 R0, R0, R4, RZ ;  /* 0x0000000400007219 */ /* 0x000fe200000006ff */
[----:B------:R-:W-:Y:S02]  /*3780*/  IMAD.SHL.U32 R4, R4, 0x20, RZ ;  /* 0x0000002004047824 */ /* 0x000fe400078e00ff */
[----:B------:R1:W-:Y:S04]  /*3790*/  ATOMS.OR RZ, [UR5+0x14], R3 ;  /* 0x00001403ffff798c */ /* 0x0003e8000b000005 */
[----:B------:R1:W-:Y:S04]  /*37a0*/  ATOMS.OR RZ, [UR5+0x18], R0 ;  /* 0x00001800ffff798c */ /* 0x0003e8000b000005 */
[----:B------:R1:W-:Y:S01]  /*37b0*/  STS [UR44+0x1d0], R4 ;  /* 0x0001d004ff007988 */ /* 0x0003e2000800082c */
[----:B------:R-:W-:Y:S05]  /*37c0*/  BRA `(.L_x_69) ;  /* 0x0000000000107947 */ /* 0x000fea0003800000 */
.L_x_68:
[----:B------:R-:W-:Y:S02]  /*37d0*/  MOV R0, 0xffffffff ;  /* 0xffffffff00007802 */ /* 0x000fe40000000f00 */
[----:B------:R-:W-:-:S03]  /*37e0*/  MOV R4, 0x3810 ;  /* 0x0000381000047802 */ /* 0x000fc60000000f00 */
[----:B------:R1:W-:Y:S04]  /*37f0*/  STS [UR44+0x1d0], R0 ;  /* 0x0001d000ff007988 */ /* 0x0003e8000800082c */
[----:B-1---5:R-:W-:Y:S05]  /*3800*/  CALL.REL.NOINC `($__internal_1_$__cuda_sm10x_tcgen05_guardrail_trap_phase_invalid_during_alloc) ;  /* 0x0000004800907944 */ /* 0x022fea0003c00000 */
.L_x_69:
[----:B------:R-:W-:Y:S05]  /*3810*/  WARPSYNC.ALL ;  /* 0x0000000000007948 */ /* 0x000fea0003800000 */
[----:B------:R-:W2:Y:S01]  /*3820*/  S2UR UR4, SR_CgaCtaId ;  /* 0x00000000000479c3 */ /* 0x000ea20000008800 */
[----:B------:R-:W-:Y:S01]  /*3830*/  UMOV UR27, 0x400 ;  /* 0x00000400001b7882 */ /* 0x000fe20000000000 */
[----:B------:R-:W-:-:S06]  /*3840*/  NOP ;  /* 0x0000000000007918 */ /* 0x000fcc0000000000 */
[----:B------:R-:W-:Y:S06]  /*3850*/  BAR.ARV 0x6, 0xa0 ;  /* 0x0182800000007b1d */ /* 0x000fec0000002000 */
[----:B------:R-:W3:Y:S01]  /*3860*/  LDCU UR5, c[0x0][0x38c] ;  /* 0x00007180ff0577ac */ /* 0x000ee20008000800 */
[----:B------:R-:W-:Y:S01]  /*3870*/  LOP3.LUT R2, R2, 0xffff, RZ, 0xc0, !PT ;  /* 0x0000ffff02027812 */ /* 0x000fe200078ec0ff */
[----:B------:R-:W-:Y:S01]  /*3880*/  IMAD.MOV.U32 R11, RZ, RZ, 0x1 ;  /* 0x00000001ff0b7424 */ /* 0x000fe200078e00ff */
[----:B------:R-:W-:Y:S01]  /*3890*/  CS2R R8, SRZ ;  /* 0x0000000000087805 */ /* 0x000fe2000001ff00 */
[----:B------:R-:W4:Y:S01]  /*38a0*/  LDCU UR7, c[0x0][0x38c] ;  /* 0x00007180ff0777ac */ /* 0x000f220008000800 */
[----:B------:R-:W-:Y:S01]  /*38b0*/  R2UR UR28, R2 ;  /* 0x00000000021c72ca */ /* 0x000fe200000e0000 */
[----:B------:R-:W-:Y:S01]  /*38c0*/  IMAD.MOV.U32 R10, RZ, RZ, RZ ;  /* 0x000000ffff0a7224 */ /* 0x000fe200078e00ff */
[----:B------:R-:W-:Y:S01]  /*38d0*/  UMOV UR30, URZ ;  /* 0x000000ff001e7c82 */ /* 0x000fe20008000000 */
[----:B------:R-:W-:Y:S01]  /*38e0*/  UMOV UR23, URZ ;  /* 0x000000ff00177c82 */ /* 0x000fe20008000000 */
[----:B--2---:R-:W-:Y:S01]  /*38f0*/  ULEA UR27, UR4, UR27, 0x18 ;  /* 0x0000001b041b7291 */ /* 0x004fe2000f8ec0ff */
[----:B------:R-:W-:Y:S01]  /*3900*/  UMOV UR38, 0x0 ;  /* 0x0000000000267882 */ /* 0x000fe20000000000 */
[----:B------:R-:W-:-:S02]  /*3910*/  UMOV UR39, 0x40c0490 ;  /* 0x040c049000277882 */ /* 0x000fc40000000000 */
[----:B------:R-:W-:Y:S02]  /*3920*/  UIADD3 UR4, UPT, UPT, UR27, 0x3300, URZ ;  /* 0x000033001b047890 */ /* 0x000fe4000fffe0ff */
[----:B------:R-:W-:Y:S02]  /*3930*/  UIADD3 UR6, UPT, UPT, UR27, 0x21300, URZ ;  /* 0x000213001b067890 */ /* 0x000fe4000fffe0ff */
[----:B---3--:R-:W-:Y:S01]  /*3940*/  UIADD3 UR5, UPT, UPT, UR5, 0x3f, URZ ;  /* 0x0000003f05057890 */ /* 0x008fe2000fffe0ff */
[----:B-1----:R-:W1:Y:S01]  /*3950*/  LDS R0, [UR27+0x1d0] ;  /* 0x0001d01bff007984 */ /* 0x002e620008000800 */
[----:B------:R-:W-:Y:S01]  /*3960*/  UMOV UR36, 0x0 ;  /* 0x0000000000247882 */ /* 0x000fe20000000000 */
[----:B------:R-:W-:Y:S01]  /*3970*/  UMOV UR37, 0x40c0490 ;  /* 0x040c049000257882 */ /* 0x000fe20000000000 */
[----:B------:R-:W-:Y:S02]  /*3980*/  USHF.R.S32.HI UR40, URZ, 0x1f, UR5 ;  /* 0x0000001fff287899 */ /* 0x000fe40008011405 */
[----:B----4-:R-:W-:-:S02]  /*3990*/  UISETP.GE.AND UP4, UPT, UR7, 0x1, UPT ;  /* 0x000000010700788c */ /* 0x010fc4000bf86270 */
[----:B------:R-:W-:Y:S02]  /*39a0*/  ULEA.HI UR40, UR40, UR5, URZ, 0x6 ;  /* 0x0000000528287291 */ /* 0x000fe4000f8f30ff */
[----:B------:R-:W-:Y:S02]  /*39b0*/  USHF.R.U32.HI UR5, URZ, 0x4, UR4 ;  /* 0x00000004ff057899 */ /* 0x000fe40008011604 */
[----:B------:R-:W-:Y:S02]  /*39c0*/  USHF.R.S32.HI UR40, URZ, 0x6, UR40 ;  /* 0x00000006ff287899 */ /* 0x000fe40008011428 */
[----:B------:R-:W-:Y:S02]  /*39d0*/  USHF.R.U32.HI UR4, URZ, 0x4, UR6 ;  /* 0x00000004ff047899 */ /* 0x000fe40008011606 */
[----:B------:R-:W-:Y:S02]  /*39e0*/  UISETP.LT.AND UP0, UPT, UR40, 0x1, UPT ;  /* 0x000000012800788c */ /* 0x000fe4000bf01270 */
[----:B------:R-:W-:-:S02]  /*39f0*/  ULOP3.LUT UR5, UR5, 0x3fff, URZ, 0xc0, !UPT ;  /* 0x00003fff05057892 */ /* 0x000fc4000f8ec0ff */
[----:B------:R-:W-:Y:S02]  /*3a00*/  ULOP3.LUT UR4, UR4, 0x3fff, URZ, 0xc0, !UPT ;  /* 0x00003fff04047892 */ /* 0x000fe4000f8ec0ff */
[----:B------:R-:W-:Y:S02]  /*3a10*/  USEL UR41, UR40, 0x1, !UP0 ;  /* 0x0000000128297887 */ /* 0x000fe4000c000000 */
[----:B------:R-:W-:Y:S02]  /*3a20*/  ULOP3.LUT UR29, UR5, 0x10000, URZ, 0xfc, !UPT ;  /* 0x00010000051d7892 */ /* 0x000fe4000f8efcff */
[----:B------:R-:W-:Y:S02]  /*3a30*/  ULOP3.LUT UR4, UR4, 0x10000, URZ, 0xfc, !UPT ;  /* 0x0001000004047892 */ /* 0x000fe4000f8efcff */
[----:B------:R-:W-:Y:S01]  /*3a40*/  UIADD3 UR41, UPT, UPT, -UR41, URZ, URZ ;  /* 0x000000ff29297290 */ /* 0x000fe2000fffe1ff */
[----:B------:R-:W-:Y:S01]  /*3a50*/  UMOV UR34, 0x0 ;  /* 0x0000000000227882 */ /* 0x000fe20000000000 */
[----:B------:R-:W-:Y:S01]  /*3a60*/  UMOV UR35, 0x40c0490 ;  /* 0x040c049000237882 */ /* 0x000fe20000000000 */
[----:B------:R-:W-:Y:S01]  /*3a70*/  UMOV UR32, 0x0 ;  /* 0x0000000000207882 */ /* 0x000fe20000000000 */
[----:B------:R-:W-:Y:S01]  /*3a80*/  UMOV UR33, 0x40c0490 ;  /* 0x040c049000217882 */ /* 0x000fe20000000000 */
[----:B-1----:R-:W-:-:S15]  /*3a90*/  R2UR UR42, R0 ;  /* 0x00000000002a72ca */ /* 0x002fde00000e0000 */
.L_x_78:
[----:B------:R-:W-:Y:S02]  /*3aa0*/  LEA R0, R10, UR27, 0x3 ;  /* 0x0000001b0a007c11 */ /* 0x000fe4000f8e18ff */
[----:B------:R-:W-:Y:S02]  /*3ab0*/  SHF.L.U32 R2, R9, 0x1f, RZ ;  /* 0x0000001f09027819 */ /* 0x000fe400000006ff */
[----:B------:R-:W-:Y:S01]  /*3ac0*/  PLOP3.LUT P0, PT, PT, PT, UP4, 0x80, 0x8 ;  /* 0x000000000008781c */ /* 0x000fe20003f0f048 */
[----:B------:R-:W-:Y:S01]  /*3ad0*/  VIADD R3, R0, 0x130 ;  /* 0x0000013000037836 */ /* 0x000fe20000000000 */
[----:B-1----:R-:W1:Y:S02]  /*3ae0*/  SYNCS.PHASECHK.TRANS64.TRYWAIT P1, [R0+URZ+0x120], R2 ;  /* 0x00012002000075a7 */ /* 0x002e6400080211ff */
[----:B-1-3--:R-:W-:Y:S09]  /*3af0*/  @!P1 BRA `(.L_x_72) ;  /* 0x00000040008c9947 */ /* 0x00aff20003800000 */
.L_x_160:
[----:B------:R-:W-:Y:S01]  /*3b00*/  LEA R4, R10, UR27, 0x4 ;  /* 0x0000001b0a047c11 */ /* 0x000fe2000f8e20ff */
[----:B------:R-:W-:Y:S01]  /*3b10*/  @UP4 ULEA UR5, UR23, UR27, 0x3 ;  /* 0x0000001b17054291 */ /* 0x000fe2000f8e18ff */
[----:B------:R-:W-:Y:S01]  /*3b20*/  PLOP3.LUT P2, PT, PT, PT, PT, 0x80, 0x8 ;  /* 0x000000000008781c */ /* 0x000fe20003f4f070 */
[----:B------:R-:W-:Y:S01]  /*3b30*/  ULEA UR31, UR30, UR27, 0x3 ;  /* 0x0000001b1e1f7291 */ /* 0x000fe2000f8e18ff */
[----:B------:R-:W-:Y:S02]  /*3b40*/  PRMT R3, RZ, 0x654, R3 ;  /* 0x00000654ff037816 */ /* 0x000fe40000000003 */
[----:B------:R-:W2:Y:S01]  /*3b50*/  LDS.128 R4, [R4+0x1b0] ;  /* 0x0001b00004047984 */ /* 0x000ea20000000c00 */
[----:B-1----:R-:W-:Y:S02]  /*3b60*/  @P0 SHF.L.U32 R2, R8, 0x1f, RZ ;  /* 0x0000001f08020819 */ /* 0x002fe400000006ff */
[----:B------:R-:W-:Y:S01]  /*3b70*/  SHF.L.U32 R0, R11, 0x1f, RZ ;  /* 0x0000001f0b007819 */ /* 0x000fe200000006ff */
[----:B------:R-:W-:Y:S01]  /*3b80*/  @!PT LDS RZ, [RZ] ;  /* 0x00000000fffff984 */ /* 0x000fe20000000800 */
[----:B------:R-:W-:Y:S01]  /*3b90*/  @!PT LDS RZ, [RZ] ;  /* 0x00000000fffff984 */ /* 0x000fe20000000800 */
[----:B------:R-:W-:Y:S01]  /*3ba0*/  @!PT LDS RZ, [RZ] ;  /* 0x00000000fffff984 */ /* 0x000fe20000000800 */
[----:B------:R-:W-:Y:S01]  /*3bb0*/  @!PT LDS RZ, [RZ] ;  /* 0x00000000fffff984 */ /* 0x000fe20000000800 */
[----:B------:R1:W-:Y:S06]  /*3bc0*/  MEMBAR.ALL.CTA ;  /* 0x0000000000007992 */ /* 0x0003ec0000008000 */
[----:B-1----:R-:W1:Y:S02]  /*3bd0*/  FENCE.VIEW.ASYNC.S ;  /* 0x00000000000073c6 */ /* 0x002e640000000000 */
[----:B-1----:R1:W-:Y:S01]  /*3be0*/  SYNCS.ARRIVE.TRANS64.RED.A1T0 RZ, [R3+URZ], RZ ;  /* 0x000000ff03ff79a7 */ /* 0x0023e200081004ff */
[----:B------:R1:W3:Y:S01]  /*3bf0*/  @P0 SYNCS.PHASECHK.TRANS64.TRYWAIT P2, [UR5], R2 ;  /* 0x00000002ff0005a7 */ /* 0x0002e20008041105 */
[----:B------:R-:W-:Y:S01]  /*3c00*/  ULEA.HI UR5, UR30, UR30, URZ, 0x1 ;  /* 0x0000001e1e057291 */ /* 0x000fe2000f8f08ff */
[----:B--2---:R-:W-:-:S03]  /*3c10*/  LOP3.LUT P1, RZ, R6, 0x1, RZ, 0xc0, !PT ;  /* 0x0000000106ff7812 */ /* 0x004fc6000782c0ff */
[----:B------:R-:W-:Y:S02]  /*3c20*/  ULOP3.LUT UR6, UR5, 0xffe, URZ, 0xc0, !UPT ;  /* 0x00000ffe05067892 */ /* 0x000fe4000f8ec0ff */
[----:B------:R-:W-:Y:S02]  /*3c30*/  USHF.R.U32.HI UR22, URZ, 0x1, UR5 ;  /* 0x00000001ff167899 */ /* 0x000fe40008011605 */
[----:B------:R-:W-:Y:S02]  /*3c40*/  UIADD3 UR5, UPT, UPT, -UR6, UR30, URZ ;  /* 0x0000001e06057290 */ /* 0x000fe4000fffe1ff */
[----:B------:R-:W-:-:S04]  /*3c50*/  UIMAD UR22, UR22, 0x30, UR42 ;  /* 0x00000030161678a4 */ /* 0x000fc8000f8e022a */
[----:B------:R-:W-:Y:S01]  /*3c60*/  ULEA UR22, UR5, UR22, 0x14 ;  /* 0x0000001605167291 */ /* 0x000fe2000f8ea0ff */
[----:B------:R-:W2:Y:S02]  /*3c70*/  SYNCS.PHASECHK.TRANS64.TRYWAIT P0, [UR31+0x160], R0 ;  /* 0x00016000ff0075a7 */ /* 0x000ea4000800111f */
[----:B-123--:R-:W-:Y:S09]  /*3c80*/  @!P0 BRA `(.L_x_73) ;  /* 0x00000040003c8947 */ /* 0x00eff20003800000 */
.L_x_162:
[----:B------:R-:W-:Y:S01]  /*3c90*/  IADD3 R10, PT, PT, R10, 0x1, RZ ;  /* 0x000000010a0a7810 */ /* 0x000fe20007ffe0ff */
[----:B------:R-:W-:Y:S06]  /*3ca0*/  BRA.U !UP4, `(.L_x_74) ;  /* 0x000000010cc07547 */ /* 0x000fec000b800000 */
[----:B------:R-:W-:Y:S01]  /*3cb0*/  UPLOP3.LUT UP2, UPT, UPT, UPT, UPT, 0x40, 0x4 ;  /* 0x000000000004789c */ /* 0x000fe20003f4e870 */
[----:B------:R-:W-:Y:S01]  /*3cc0*/  UMOV UR25, UR41 ;  /* 0x0000002900197c82 */ /* 0x000fe20008000000 */
[----:B------:R-:W-:Y:S01]  /*3cd0*/  UMOV UR24, UR40 ;  /* 0x0000002800187c82 */ /* 0x000fe20008000000 */
[----:B------:R-:W-:-:S08]  /*3ce0*/  UMOV UR5, UR23 ;  /* 0x0000001700057c82 */ /* 0x000fd00008000000 */
.L_x_77:
[----:B------:R-:W-:Y:S02]  /*3cf0*/  UIADD3 UR25, UPT, UPT, UR25, 0x1, URZ ;  /* 0x0000000119197890 */ /* 0x000fe4000fffe0ff */
[----:B--2---:R-:W-:Y:S02]  /*3d00*/  ULEA UR7, UR5, UR27, 0x3 ;  /* 0x0000001b05077291 */ /* 0x004fe4000f8e18ff */
[----:B------:R-:W-:Y:S01]  /*3d10*/  UISETP.NE.AND UP3, UPT, UR25, URZ, UPT ;  /* 0x000000ff1900728c */ /* 0x000fe2000bf65270 */
[----:B---3--:R-:W-:Y:S10]  /*3d20*/  @P2 BRA `(.L_x_75) ;  /* 0x00000000000c2947 */ /* 0x008ff40003800000 */
[----:B-1----:R-:W-:Y:S04]  /*3d30*/  SHF.L.U32 R2, R8, 0x1f, RZ ;  /* 0x0000001f08027819 */ /* 0x002fe800000006ff */
[----:B------:R-:W1:Y:S02]  /*3d40*/  SYNCS.PHASECHK.TRANS64.TRYWAIT P0, [UR7], R2 ;  /* 0x00000002ff0075a7 */ /* 0x000e640008001107 */
[----:B-1----:R-:W-:Y:S05]  /*3d50*/  @!P0 BRA `(.L_x_76) ;  /* 0x0000004000208947 */ /* 0x002fea0003800000 */
.L_x_75:
[----:B------:R-:W-:Y:S01]  /*3d60*/  UISETP.NE.AND UP0, UPT, UR24, 0x1, UPT ;  /* 0x000000011800788c */ /* 0x000fe2000bf05270 */
[----:B------:R-:W-:Y:S01]  /*3d70*/  PLOP3.LUT P2, PT, PT, PT, PT, 0x80, 0x8 ;  /* 0x000000000008781c */ /* 0x000fe20003f4f070 */
[----:B------:R-:W-:Y:S02]  /*3d80*/  UIADD3 UR6, UPT, UPT, UR5, 0x1, URZ ;  /* 0x0000000105067890 */ /* 0x000fe4000fffe0ff */
[----:B------:R-:W-:Y:S02]  /*3d90*/  UIADD3 UR26, UPT, UPT, UR7, 0x78, URZ ;  /* 0x00000078071a7890 */ /* 0x000fe4000fffe0ff */
[----:B------:R-:W-:Y:S01]  /*3da0*/  UISETP.NE.AND UP1, UPT, UR6, 0xf, UPT ;  /* 0x0000000f0600788c */ /* 0x000fe2000bf25270 */
[----:B------:R-:W-:Y:S01]  /*3db0*/  PLOP3.LUT P0, PT, PT, PT, UP0, 0x80, 0x8 ;  /* 0x000000000008781c */ /* 0x000fe20003f0f008 */
[----:B------:R-:W-:Y:S02]  /*3dc0*/  UIADD3 UR24, UPT, UPT, UR24, -0x1, URZ ;  /* 0xffffffff18187890 */ /* 0x000fe4000fffe0ff */
[----:B------:R-:W-:Y:S02]  /*3dd0*/  USEL UR8, URZ, 0x1, UP1 ;  /* 0x00000001ff087887 */ /* 0x000fe40008800000 */
[----:B------:R-:W-:Y:S01]  /*3de0*/  USEL UR23, UR6, URZ, UP1 ;  /* 0x000000ff06177287 */ /* 0x000fe20008800000 */
[----:B------:R-:W-:Y:S01]  /*3df0*/  UMOV UR7, 0x40004040 ;  /* 0x4000404000077882 */ /* 0x000fe20000000000 */
[----:B------:R-:W-:Y:S02]  /*3e00*/  UMOV UR9, 0x40004040 ;  /* 0x4000404000097882 */ /* 0x000fe40000000000 */
[----:B------:R-:W-:Y:S01]  /*3e10*/  @UP0 ULEA UR6, UR23, UR27, 0x3 ;  /* 0x0000001b17060291 */ /* 0x000fe2000f8e18ff */
[----:B------:R-:W-:Y:S01]  /*3e20*/  LOP3.LUT R8, R8, UR8, RZ, 0x3c, !PT ;  /* 0x0000000808087c12 */ /* 0x000fe2000f8e3cff */
[----:B------:R-:W-:Y:S01]  /*3e30*/  ULEA UR8, UR5, UR29, 0x9 ;  /* 0x0000001d05087291 */ /* 0x000fe2000f8e48ff */
[----:B------:R-:W-:Y:S02]  /*3e40*/  UMOV UR21, 0x40004040 ;  /* 0x4000404000157882 */ /* 0x000fe40000000000 */
[----:B-1----:R-:W-:Y:S01]  /*3e50*/  @P0 SHF.L.U32 R0, R8, 0x1f, RZ ;  /* 0x0000001f08000819 */ /* 0x002fe200000006ff */
[----:B------:R-:W-:Y:S02]  /*3e60*/  UIADD3 UR18, UPT, UPT, UR8, 0x2, URZ ;  /* 0x0000000208127890 */ /* 0x000fe4000fffe0ff */
[----:B------:R-:W-:Y:S01]  /*3e70*/  UIADD3 UR14, UPT, UPT, UR8, 0x4, URZ ;  /* 0x00000004080e7890 */ /* 0x000fe2000fffe0ff */
[----:B------:R2:W3:Y:S01]  /*3e80*/  @P0 SYNCS.PHASECHK.TRANS64.TRYWAIT P2, [UR6], R0 ;  /* 0x00000000ff0005a7 */ /* 0x0004e20008041106 */
[----:B------:R-:W-:Y:S02]  /*3e90*/  UIMAD UR6, UR5, 0x180, UR4 ;  /* 0x00000180050678a4 */ /* 0x000fe4000f8e0204 */
[----:B------:R-:W-:Y:S02]  /*3ea0*/  UIADD3 UR10, UPT, UPT, UR8, 0x6, URZ ;  /* 0x00000006080a7890 */ /* 0x000fe4000fffe0ff */
[----:B------:R-:W-:Y:S02]  /*3eb0*/  UIADD3 UR20, UPT, UPT, UR6, 0x2, URZ ;  /* 0x0000000206147890 */ /* 0x000fe4000fffe0ff */
[----:B------:R-:W-:Y:S02]  /*3ec0*/  UIADD3 UR16, UPT, UPT, UR6, 0x4, URZ ;  /* 0x0000000406107890 */ /* 0x000fe4000fffe0ff */
[----:B------:R-:W-:Y:S01]  /*3ed0*/  UIADD3 UR12, UPT, UPT, UR6, 0x6, URZ ;  /* 0x00000006060c7890 */ /* 0x000fe2000fffe0ff */
[----:B------:R2:W-:Y:S01]  /*3ee0*/  UTCHMMA gdesc[UR8], gdesc[UR6], tmem[UR22], tmem[UR38], idesc[UR39], UP2 ;  /* 0x00ff2606080075ea */ /* 0x0005e20009000016 */
[----:B------:R-:W-:Y:S01]  /*3ef0*/  UPLOP3.LUT UP2, UPT, UPT, UPT, UPT, 0x80, 0x8 ;  /* 0x000000000008789c */ /* 0x000fe20003f4f070 */
[----:B------:R-:W-:Y:S01]  /*3f00*/  UMOV UR19, 0x40004040 ;  /* 0x4000404000137882 */ /* 0x000fe20000000000 */
[----:B------:R-:W-:Y:S01]  /*3f10*/  UMOV UR17, 0x40004040 ;  /* 0x4000404000117882 */ /* 0x000fe20000000000 */
[----:B------:R2:W-:Y:S01]  /*3f20*/  UTCHMMA gdesc[UR18], gdesc[UR20], tmem[UR22], tmem[UR36], idesc[UR37], UPT ;  /* 0x00ff2414120075ea */ /* 0x0005e2000b800016 */
[----:B------:R-:W-:Y:S01]  /*3f30*/  UMOV UR15, 0x40004040 ;  /* 0x40004040000f7882 */ /* 0x000fe20000000000 */
[----:B------:R-:W-:Y:S01]  /*3f40*/  UMOV UR13, 0x40004040 ;  /* 0x40004040000d7882 */ /* 0x000fe20000000000 */
[----:B------:R-:W-:Y:S01]  /*3f50*/  UMOV UR11, 0x40004040 ;  /* 0x40004040000b7882 */ /* 0x000fe20000000000 */
[----:B------:R2:W-:Y:S01]  /*3f60*/  UTCHMMA gdesc[UR14], gdesc[UR16], tmem[UR22], tmem[UR34], idesc[UR35], UPT ;  /* 0x00ff22100e0075ea */ /* 0x0005e2000b800016 */
[----:B------:R2:W-:Y:S01]  /*3f70*/  UTCHMMA gdesc[UR10], gdesc[UR12], tmem[UR22], tmem[UR32], idesc[UR33], UPT ;  /* 0x00ff200c0a0075ea */ /* 0x0005e2000b800016 */
[----:B------:R2:W-:Y:S01]  /*3f80*/  UTCBAR.MULTICAST [UR26], URZ, UR28 ;  /* 0x000000ff1a0073e9 */ /* 0x0005e2000800081c */
[----:B------:R-:W-:Y:S01]  /*3f90*/  UMOV UR5, UR23 ;  /* 0x0000001700057c82 */ /* 0x000fe20008000000 */
[----:B------:R-:W-:Y:S05]  /*3fa0*/  BRA.U UP3, `(.L_x_77) ;  /* 0xfffffffd03507547 */ /* 0x000fea000b83ffff */
.L_x_74:
[----:B------:R-:W-:Y:S01]  /*3fb0*/  UIADD3 UR5, UPT, UPT, UR30, 0x1, URZ ;  /* 0x000000011e057890 */ /* 0x000fe2000fffe0ff */
[C---:B------:R-:W-:Y:S01]  /*3fc0*/  ISETP.NE.AND P0, PT, R10.reuse, 0x2, PT ;  /* 0x000000020a00780c */ /* 0x040fe20003f05270 */
[----:B--2---:R-:W-:Y:S02]  /*3fd0*/  UIADD3 UR6, UPT, UPT, UR31, 0x140, URZ ;  /* 0x000001401f067890 */ /* 0x004fe4000fffe0ff */
[----:B------:R-:W-:Y:S01]  /*3fe0*/  UISETP.NE.AND UP0, UPT, UR5, 0x4, UPT ;  /* 0x000000040500788c */ /* 0x000fe2000bf05270 */
[----:B-1----:R-:W-:Y:S02]  /*3ff0*/  SEL R0, RZ, 0x1, P0 ;  /* 0x00000001ff007807 */ /* 0x002fe40000000000 */
[----:B------:R-:W-:Y:S01]  /*4000*/  SEL R10, R10, RZ, P0 ;  /* 0x000000ff0a0a7207 */ /* 0x000fe20000000000 */
[----:B------:R-:W-:Y:S01]  /*4010*/  USEL UR7, URZ, 0x1, UP0 ;  /* 0x00000001ff077887 */ /* 0x000fe20008000000 */
[----:B------:R-:W-:Y:S01]  /*4020*/  LOP3.LUT R9, R9, R0, RZ, 0x3c, !PT ;  /* 0x0000000009097212 */ /* 0x000fe200078e3cff */
[----:B------:R-:W-:Y:S01]  /*4030*/  USEL UR30, UR5, URZ, UP0 ;  /* 0x000000ff051e7287 */ /* 0x000fe20008000000 */
[----:B------:R1:W-:Y:S03]  /*4040*/  UTCBAR [UR6], URZ ;  /* 0x000000ff060073e9 */ /* 0x0003e600080000ff */
[----:B------:R-:W-:Y:S01]  /*4050*/  LOP3.LUT R11, R11, UR7, RZ, 0x3c, !PT ;  /* 0x000000070b0b7c12 */ /* 0x000fe2000f8e3cff */
[----:B------:R-:W-:Y:S07]  /*4060*/  @P1 BRA `(.L_x_78) ;  /* 0xfffffff8008c1947 */ /* 0x000fee000383ffff */
[----:B------:R-:W2:Y:S01]  /*4070*/  S2UR UR8, SR_CgaCtaId ;  /* 0x00000000000879c3 */ /* 0x000ea20000008800 */
[----:B------:R-:W-:Y:S01]  /*4080*/  ELECT P0, URZ, PT ;  /* 0x0000000000ff782f */ /* 0x000fe20003800000 */
[----:B------:R-:W-:Y:S01]  /*4090*/  IMAD.MOV.U32 R0, RZ, RZ, 0x1 ;  /* 0x00000001ff007424 */ /* 0x000fe200078e00ff */
[----:B------:R-:W-:Y:S01]  /*40a0*/  UIADD3 UR27, UPT, UPT, UR27, 0x160, URZ ;  /* 0x000001601b1b7890 */ /* 0x000fe2000fffe0ff */
[----:B------:R-:W-:Y:S01]  /*40b0*/  SHF.L.U32 R2, R11, 0x1f, RZ ;  /* 0x0000001f0b027819 */ /* 0x000fe200000006ff */
[----:B------:R-:W-:-:S03]  /*40c0*/  UMOV UR4, 0x40 ;  /* 0x0000004000047882 */ /* 0x000fc60000000000 */
[----:B------:R-:W-:Y:S01]  /*40d0*/  UVIRTCOUNT.DEALLOC.SMPOOL 0x80 ;  /* 0x000000800000784c */ /* 0x000fe20000000000 */
[----:B--2---:R-:W-:Y:S02]  /*40e0*/  ULEA UR8, UR8, UR4, 0x18 ;  /* 0x0000000408087291 */ /* 0x004fe4000f8ec0ff */
[----:B------:R-:W-:-:S07]  /*40f0*/  ULEA UR4, UR30, UR27, 0x3 ;  /* 0x0000001b1e047291 */ /* 0x000fce000f8e18ff */
[----:B------:R2:W-:Y:S02]  /*4100*/  @P0 STS.U8 [UR8+0x1c], R0 ;  /* 0x00001c00ff000988 */ /* 0x0005e40008000008 */
[----:B------:R-:W4:Y:S02]  /*4110*/  SYNCS.PHASECHK.TRANS64.TRYWAIT P0, [UR4], R2 ;  /* 0x00000002ff0075a7 */ /* 0x000f240008001104 */
[----:B--2-4-:R-:W-:Y:S05]  /*4120*/  @!P0 BRA `(.L_x_79) ;  /* 0x0000003c00448947 */ /* 0x014fea0003800000 */
.L_x_165:
[----:B------:R-:W-:-:S04]  /*4130*/  UIADD3 UR4, UPT, UPT, UR30, 0x1, URZ ;  /* 0x000000011e047890 */ /* 0x000fc8000fffe0ff */
[----:B------:R-:W-:-:S04]  /*4140*/  UISETP.NE.AND UP0, UPT, UR4, 0x4, UPT ;  /* 0x000000040400788c */ /* 0x000fc8000bf05270 */
[----:B-1----:R-:W-:Y:S02]  /*4150*/  USEL UR6, URZ, 0x1, UP0 ;  /* 0x00000001ff067887 */ /* 0x002fe40008000000 */
[----:B------:R-:W-:-:S04]  /*4160*/  USEL UR4, UR4, URZ, UP0 ;  /* 0x000000ff04047287 */ /* 0x000fc80008000000 */
[----:B------:R-:W-:Y:S01]  /*4170*/  ULEA UR5, UR4, UR27, 0x3 ;  /* 0x0000001b04057291 */ /* 0x000fe2000f8e18ff */
[----:B--2---:R-:W-:-:S04]  /*4180*/  LOP3.LUT R2, R11, UR6, RZ, 0x3c, !PT ;  /* 0x000000060b027c12 */ /* 0x004fc8000f8e3cff */
[----:B------:R-:W-:-:S04]  /*4190*/  SHF.L.U32 R3, R2, 0x1f, RZ ;  /* 0x0000001f02037819 */ /* 0x000fc800000006ff */
[----:B------:R-:W1:Y:S02]  /*41a0*/  SYNCS.PHASECHK.TRANS64.TRYWAIT P0, [UR5], R3 ;  /* 0x00000003ff0075a7 */ /* 0x000e640008001105 */
[----:B-1----:R-:W-:Y:S05]  /*41b0*/  @!P0 BRA `(.L_x_80) ;  /* 0x0000003c00388947 */ /* 0x002fea0003800000 */
.L_x_167:
        /* <DEDUP_REMOVED lines=9> */
.L_x_169:
[----:B------:R-:W-:-:S04]  /*4250*/  UIADD3 UR4, UPT, UPT, UR4, 0x1, URZ ;  /* 0x0000000104047890 */ /* 0x000fc8000fffe0ff */
[----:B------:R-:W-:-:S04]  /*4260*/  UISETP.NE.AND UP0, UPT, UR4, 0x4, UPT ;  /* 0x000000040400788c */ /* 0x000fc8000bf05270 */
[----:B------:R-:W-:Y:S02]  /*4270*/  USEL UR5, URZ, 0x1, UP0 ;  /* 0x00000001ff057887 */ /* 0x000fe40008000000 */
[----:B------:R-:W-:-:S04]  /*4280*/  USEL UR4, UR4, URZ, UP0 ;  /* 0x000000ff04047287 */ /* 0x000fc80008000000 */
[----:B------:R-:W-:Y:S01]  /*4290*/  ULEA UR4, UR4, UR27, 0x3 ;  /* 0x0000001b04047291 */ /* 0x000fe2000f8e18ff */
[----:B------:R-:W-:-:S04]  /*42a0*/  LOP3.LUT R2, R2, UR5, RZ, 0x3c, !PT ;  /* 0x0000000502027c12 */ /* 0x000fc8000f8e3cff */
[----:B------:R-:W-:-:S04]  /*42b0*/  SHF.L.U32 R2, R2, 0x1f, RZ ;  /* 0x0000001f02027819 */ /* 0x000fc800000006ff */
[----:B------:R-:W2:Y:S02]  /*42c0*/  SYNCS.PHASECHK.TRANS64.TRYWAIT P0, [UR4], R2 ;  /* 0x00000002ff0075a7 */ /* 0x000ea40008001104 */
[----:B--2---:R-:W-:Y:S05]  /*42d0*/  @!P0 BRA `(.L_x_82) ;  /* 0x0000003c00208947 */ /* 0x004fea0003800000 */
.L_x_171:
[----:B------:R-:W-:Y:S01]  /*42e0*/  NOP ;  /* 0x0000000000007918 */ /* 0x000fe20000000000 */
[----:B-1----:R-:W1:Y:S01]  /*42f0*/  LDS R0, [UR8+0x14] ;  /* 0x00001408ff007984 */ /* 0x002e620008000800 */
[----:B------:R-:W-:Y:S01]  /*4300*/  ULOP3.LUT UR4, UR42, 0xffff, URZ, 0xc0, !UPT ;  /* 0x0000ffff2a047892 */ /* 0x000fe2000f8ec0ff */
[----:B------:R-:W-:Y:S01]  /*4310*/  UMOV UR5, 0xffff ;  /* 0x0000ffff00057882 */ /* 0x000fe20000000000 */
[----:B------:R-:W-:Y:S02]  /*4320*/  UMOV UR6, 0x1 ;  /* 0x0000000100067882 */ /* 0x000fe40000000000 */
[----:B------:R-:W-:-:S04]  /*4330*/  USHF.R.U32.HI UR4, URZ, 0x5, UR4 ;  /* 0x00000005ff047899 */ /* 0x000fc80008011604 */
[----:B------:R-:W-:Y:S02]  /*4340*/  USHF.L.U32 UR5, UR5, UR4, URZ ;  /* 0x0000000405057299 */ /* 0x000fe400080006ff */
[----:B------:R-:W-:-:S04]  /*4350*/  USHF.L.U32 UR4, UR6, UR4, URZ ;  /* 0x0000000406047299 */ /* 0x000fc800080006ff */
[----:B-1----:R-:W-:-:S04]  /*4360*/  LOP3.LUT R0, R0, UR5, RZ, 0xc0, !PT ;  /* 0x0000000500007c12 */ /* 0x002fc8000f8ec0ff */
[----:B------:R-:W-:-:S13]  /*4370*/  ISETP.NE.AND P0, PT, R0, UR5, PT ;  /* 0x0000000500007c0c */ /* 0x000fda000bf05270 */
[----:B------:R-:W-:Y:S05]  /*4380*/  @P0 BRA `(.L_x_83) ;  /* 0x0000000000580947 */ /* 0x000fea0003800000 */
[----:B------:R-:W1:Y:S02]  /*4390*/  LDS R0, [UR8+0x18] ;  /* 0x00001808ff007984 */ /* 0x000e640008000800 */
[----:B-1----:R-:W-:-:S04]  /*43a0*/  LOP3.LUT R0, R0, UR4, RZ, 0xc0, !PT ;  /* 0x0000000400007c12 */ /* 0x002fc8000f8ec0ff */
[----:B------:R-:W-:-:S13]  /*43b0*/  ISETP.NE.AND P0, PT, R0, UR4, PT ;  /* 0x0000000400007c0c */ /* 0x000fda000bf05270 */
[----:B------:R-:W-:Y:S05]  /*43c0*/  @P0 BRA `(.L_x_84) ;  /* 0x00000000003c0947 */ /* 0x000fea0003800000 */
[----:B------:R-:W1:Y:S01]  /*43d0*/  S2R R2, SR_LANEID ;  /* 0x0000000000027919 */ /* 0x000e620000000000 */
[----:B------:R-:W-:-:S06]  /*43e0*/  ULOP3.LUT UR5, URZ, UR5, URZ, 0x33, !UPT ;  /* 0x00000005ff057292 */ /* 0x000fcc000f8e33ff */
[----:B------:R-:W-:-:S04]  /*43f0*/  IMAD.U32 R0, RZ, RZ, UR5 ;  /* 0x00000005ff007e24 */ /* 0x000fc8000f8e00ff */
[----:B------:R2:W4:Y:S02]  /*4400*/  REDUX UR7, R0 ;  /* 0x00000000000773c4 */ /* 0x0005240000000000 */
[----:B------:R1:W-:Y:S01]  /*4410*/  UTCATOMSWS.AND URZ, UR5 ;  /* 0x0000000500ff79e3 */ /* 0x0003e20008000000 */
[----:B--2---:R-:W-:Y:S01]  /*4420*/  LOP3.LUT R0, RZ, UR4, RZ, 0x33, !PT ;  /* 0x00000004ff007c12 */ /* 0x004fe2000f8e33ff */
[----:B------:R-:W-:Y:S02]  /*4430*/  VOTEU.ANY UR4, UPT, PT ;  /* 0x0000000000047886 */ /* 0x000fe400038e0100 */
[----:B------:R-:W-:Y:S02]  /*4440*/  UFLO.U32 UR4, UR4 ;  /* 0x00000004000472bd */ /* 0x000fe400080e0000 */
[----:B------:R-:W2:Y:S04]  /*4450*/  REDUX UR6, R0 ;  /* 0x00000000000673c4 */ /* 0x000ea80000000000 */
[----:B-1----:R-:W-:-:S02]  /*4460*/  ISETP.EQ.U32.AND P0, PT, R2, UR4, PT ;  /* 0x0000000402007c0c */ /* 0x002fc4000bf02070 */
[----:B----4-:R-:W-:-:S11]  /*4470*/  MOV R2, UR7 ;  /* 0x0000000700027c02 */ /* 0x010fd60008000f00 */
[----:B------:R1:W-:Y:S01]  /*4480*/  @P0 ATOMS.AND RZ, [UR8+0x14], R2 ;  /* 0x00001402ffff098c */ /* 0x0003e2000a800008 */
[----:B--2---:R-:W-:-:S05]  /*4490*/  IMAD.U32 R0, RZ, RZ, UR6 ;  /* 0x00000006ff007e24 */ /* 0x004fca000f8e00ff */
[----:B------:R1:W-:Y:S01]  /*44a0*/  @P0 ATOMS.AND RZ, [UR8+0x18], R0 ;  /* 0x00001800ffff098c */ /* 0x0003e2000a800008 */
[----:B------:R-:W-:Y:S05]  /*44b0*/  BRA `(.L_x_85) ;  /* 0x0000000000147947 */ /* 0x000fea0003800000 */
.L_x_84:
[----:B------:R-:W-:Y:S02]  /*44c0*/  MOV R2, 0x44e0 ;  /* 0x000044e000027802 */ /* 0x000fe40000000f00 */
[----:B---3-5:R-:W-:Y:S05]  /*44d0*/  CALL.REL.NOINC `($__internal_0_$__cuda_sm10x_tcgen05_guardrail_trap_col_being_dealloced_not_returned_by_alloc) ;  /* 0x0000003c00507944 */ /* 0x028fea0003c00000 */
[----:B------:R-:W-:Y:S05]  /*44e0*/  BRA `(.L_x_85) ;  /* 0x0000000000087947 */ /* 0x000fea0003800000 */
.L_x_83:
[----:B------:R-:W-:Y:S02]  /*44f0*/  MOV R2, 0x4510 ;  /* 0x0000451000027802 */ /* 0x000fe40000000f00 */
[----:B---3-5:R-:W-:Y:S05]  /*4500*/  CALL.REL.NOINC `($__internal_2_$__cuda_sm10x_tcgen05_guardrail_trap_unallocated_columns_being_dealloced) ;  /* 0x0000003c005c7944 */ /* 0x028fea0003c00000 */
.L_x_85:
[----:B------:R-:W-:Y:S01]  /*4510*/  NOP ;  /* 0x0000000000007918 */ /* 0x000fe20000000000 */
[----:B------:R-:W-:Y:S05]  /*4520*/  EXIT ;  /* 0x000000000000794d */ /* 0x000fea0003800000 */
.L_x_67:
[----:B------:R-:W-:-:S09]  /*4530*/  UISETP.NE.OR UP0, UPT, UR20, 0x3, !UP3 ;  /* 0x000000031400788c */ /* 0x000fd2000df05670 */
[----:B------:R-:W-:Y:S05]  /*4540*/  BRA.U UP0, `(.L_x_86) ;  /* 0x0000000d00b07547 */ /* 0x000fea000b800000 */
[----:B------:R-:W1:Y:S01]  /*4550*/  LDCU.64 UR4, c[0x0][0x888] ;  /* 0x00011100ff0477ac */ /* 0x000e620008000a00 */
[----:B------:R-:W2:Y:S01]  /*4560*/  LDC.64 R12, c[0x0][0x348] ;  /* 0x0000d200ff0c7b82 */ /* 0x000ea20000000a00 */
[----:B------:R-:W-:Y:S02]  /*4570*/  HFMA2 R9, -RZ, RZ, 0, 0 ;  /* 0x00000000ff097431 */ /* 0x000fe400000001ff */
[----:B------:R-:W-:Y:S01]  /*4580*/  IMAD.MOV.U32 R11, RZ, RZ, 0x1 ;  /* 0x00000001ff0b7424 */ /* 0x000fe200078e00ff */
[----:B------:R-:W3:Y:S01]  /*4590*/  LDCU UR38, c[0x0][0x370] ;  /* 0x00006e00ff2677ac */ /* 0x000ee20008000800 */
[----:B------:R-:W-:Y:S01]  /*45a0*/  IMAD.MOV.U32 R10, RZ, RZ, RZ ;  /* 0x000000ffff0a7224 */ /* 0x000fe200078e00ff */
[----:B------:R-:W-:Y:S01]  /*45b0*/  MOV R8, 0x1800 ;  /* 0x0000180000087802 */ /* 0x000fe20000000f00 */
[----:B------:R-:W3:Y:S01]  /*45c0*/  LDCU.128 UR52, c[0x0][0xb10] ;  /* 0x00016200ff3477ac */ /* 0x000ee20008000c00 */
[----:B------:R-:W4:Y:S01]  /*45d0*/  LDCU UR37, c[0x0][0x374] ;  /* 0x00006e80ff2577ac */ /* 0x000f220008000800 */
[----:B------:R-:W4:Y:S01]  /*45e0*/  LDCU.64 UR32, c[0x0][0x890] ;  /* 0x00011200ff2077ac */ /* 0x000f220008000a00 */
[----:B-1----:R-:W-:Y:S01]  /*45f0*/  UISETP.NE.U32.AND UP0, UPT, UR4, URZ, UPT ;  /* 0x000000ff0400728c */ /* 0x002fe2000bf05070 */
[----:B------:R-:W1:Y:S01]  /*4600*/  LDCU UR15, c[0x0][0xb0c] ;  /* 0x00016180ff0f77ac */ /* 0x000e620008000800 */
[----:B------:R-:W2:Y:S01]  /*4610*/  LDCU UR43, c[0x0][0xb20] ;  /* 0x00016400ff2b77ac */ /* 0x000ea20008000800 */
[----:B------:R-:W2:Y:S01]  /*4620*/  LDCU UR4, c[0x0][0xb30] ;  /* 0x00016600ff0477ac */ /* 0x000ea20008000800 */
[----:B---3--:R-:W-:-:S02]  /*4630*/  UIMAD.WIDE.U32 UR8, UR38, UR52, URZ ;  /* 0x00000034260872a5 */ /* 0x008fc4000f8e00ff */
[----:B----4-:R-:W-:Y:S02]  /*4640*/  UIMAD.WIDE.U32 UR10, UR37, UR55, URZ ;  /* 0x00000037250a72a5 */ /* 0x010fe4000f8e00ff */
[----:B------:R-:W-:Y:S02]  /*4650*/  UISETP.NE.U32.AND UP6, UPT, UR32, URZ, UPT ;  /* 0x000000ff2000728c */ /* 0x000fe4000bfc5070 */
[----:B------:R-:W-:Y:S01]  /*4660*/  UISETP.NE.AND.EX UP5, UPT, UR5, URZ, UPT, UP0 ;  /* 0x000000ff0500728c */ /* 0x000fe2000bfa5300 */
[----:B------:R-:W-:Y:S01]  /*4670*/  UMOV UR6, 0x400 ;  /* 0x0000040000067882 */ /* 0x000fe20000000000 */
[----:B------:R-:W-:Y:S01]  /*4680*/  UISETP.NE.AND UP0, UPT, UR42, 0x1, UPT ;  /* 0x000000012a00788c */ /* 0x000fe2000bf05270 */
[----:B------:R-:W-:Y:S01]  /*4690*/  UMOV UR8, UR9 ;  /* 0x0000000900087c82 */ /* 0x000fe20008000000 */
[----:B------:R-:W-:Y:S01]  /*46a0*/  UMOV UR39, UR11 ;  /* 0x0000000b00277c82 */ /* 0x000fe20008000000 */
[----:B------:R-:W-:Y:S02]  /*46b0*/  USEL UR41, URZ, 0x1, UP4 ;  /* 0x00000001ff297887 */ /* 0x000fe4000a000000 */
[----:B-1----:R-:W-:Y:S01]  /*46c0*/  UISETP.NE.AND UP0, UPT, UR15, 0x1, UPT ;  /* 0x000000010f00788c */ /* 0x002fe2000bf05270 */
[----:B------:R-:W-:Y:S01]  /*46d0*/  UMOV UR21, URZ ;  /* 0x000000ff00157c82 */ /* 0x000fe20008000000 */
[----:B------:R-:W-:-:S02]  /*46e0*/  UPLOP3.LUT UP4, UPT, UPT, UPT, UPT, 0x40, 0x4 ;  /* 0x000000000004789c */ /* 0x000fc40003f8e870 */
[----:B------:R-:W-:Y:S01]  /*46f0*/  UISETP.GE.AND UP2, UPT, UR42, 0x1, UPT ;  /* 0x000000012a00788c */ /* 0x000fe2000bf46270 */
[----:B------:R-:W1:Y:S01]  /*4700*/  LDCU.64 UR22, c[0x0][0xb28] ;  /* 0x00016500ff1677ac */ /* 0x000e620008000a00 */
[----:B------:R-:W-:Y:S02]  /*4710*/  ULEA UR6, UR44, UR6, 0x18 ;  /* 0x000000062c067291 */ /* 0x000fe4000f8ec0ff */
[----:B------:R-:W-:Y:S02]  /*4720*/  UISETP.NE.AND.EX UP6, UPT, UR33, URZ, UPT, UP6 ;  /* 0x000000ff2100728c */ /* 0x000fe4000bfc5360 */
[----:B------:R-:W-:Y:S02]  /*4730*/  USHF.R.U32.HI UR40, URZ, UR53, UR8 ;  /* 0x00000035ff287299 */ /* 0x000fe40008011608 */
[----:B--2---:R-:W-:Y:S02]  /*4740*/  USHF.R.U32.HI UR39, URZ, UR43, UR39 ;  /* 0x0000002bff277299 */ /* 0x004fe40008011627 */
[----:B------:R-:W-:-:S02]  /*4750*/  UISETP.NE.AND UP0, UPT, UR54, 0x1, UPT ;  /* 0x000000013600788c */ /* 0x000fc4000bf05270 */
[----:B------:R-:W-:-:S11]  /*4760*/  UISETP.NE.AND UP3, UPT, UR4, 0x1, UPT ;  /* 0x000000010400788c */ /* 0x000fd6000bf65270 */
.L_x_94:
[C---:B------:R-:W-:Y:S02]  /*4770*/  LEA R3, R10.reuse, UR6, 0x3 ;  /* 0x000000060a037c11 */ /* 0x040fe4000f8e18ff */
[----:B------:R-:W-:Y:S02]  /*4780*/  SHF.L.U32 R0, R9, 0x1f, RZ ;  /* 0x0000001f09007819 */ /* 0x000fe400000006ff */
[----:B------:R-:W-:Y:S02]  /*4790*/  LEA R4, R10, UR6, 0x4 ;  /* 0x000000060a047c11 */ /* 0x000fe4000f8e20ff */
[----:B--2---:R-:W2:Y:S02]  /*47a0*/  SYNCS.PHASECHK.TRANS64.TRYWAIT P0, [R3+URZ+0x120], R0 ;  /* 0x00012000030075a7 */ /* 0x004ea400080011ff */
[----:B--2---:R-:W-:Y:S05]  /*47b0*/  @!P0 BRA `(.L_x_87) ;  /* 0x0000003800008947 */ /* 0x004fea0003800000 */
.L_x_172:
[----:B------:R-:W3:Y:S01]  /*47c0*/  LDS.128 R4, [R4+0x1b0] ;  /* 0x0001b00004047984 */ /* 0x000ee20000000c00 */
[----:B------:R-:W-:Y:S01]  /*47d0*/  UISETP.GE.AND UP0, UPT, UR42, 0x1, UPT ;  /* 0x000000012a00788c */ /* 0x000fe2000bf06270 */
[----:B------:R-:W-:Y:S01]  /*47e0*/  @!PT LDS RZ, [RZ] ;  /* 0x00000000fffff984 */ /* 0x000fe20000000800 */
[----:B------:R-:W-:Y:S01]  /*47f0*/  @!PT LDS RZ, [RZ] ;  /* 0x00000000fffff984 */ /* 0x000fe20000000800 */
[----:B------:R-:W-:Y:S01]  /*4800*/  @!PT LDS RZ, [RZ] ;  /* 0x00000000fffff984 */ /* 0x000fe20000000800 */
[----:B------:R-:W-:Y:S01]  /*4810*/  @!PT LDS RZ, [RZ] ;  /* 0x00000000fffff984 */ /* 0x000fe20000000800 */
[----:B------:R4:W-:Y:S06]  /*4820*/  MEMBAR.ALL.CTA ;  /* 0x0000000000007992 */ /* 0x0009ec0000008000 */
[----:B----4-:R-:W4:Y:S01]  /*4830*/  FENCE.VIEW.ASYNC.S ;  /* 0x00000000000073c6 */ /* 0x010f220000000000 */
[----:B---3--:R-:W-:Y:S11]  /*4840*/  LOP3.LUT P0, RZ, R6, 0x1, RZ, 0xc0, !PT ;  /* 0x0000000106ff7812 */ /* 0x008ff6000780c0ff */
[----:B------:R-:W-:Y:S02]  /*4850*/  @!UPT UIADD3 URZ, UPT, UPT, URZ, URZ, URZ ;  /* 0x000000fffffff290 */ /* 0x000fe4000fffe0ff */
[----:B----4-:R-:W-:Y:S01]  /*4860*/  VOTEU.ANY UP2, P0 ;  /* 0x0000000000ff7886 */ /* 0x010fe20000040100 */
[----:B------:R-:W-:Y:S11]  /*4870*/  PLOP3.LUT P0, PT, PT, PT, UP2, 0x80, 0x8 ;  /* 0x000000000008781c */ /* 0x000ff60003f0f028 */
[----:B------:R-:W-:Y:S02]  /*4880*/  @!UPT UIADD3 URZ, UPT, UPT, URZ, URZ, URZ ;  /* 0x000000fffffff290 */ /* 0x000fe4000fffe0ff */
[----:B--2---:R-:W-:Y:S02]  /*4890*/  @P0 SHF.R.U32.HI R0, RZ, 0x10, R5 ;  /* 0x00000010ff000819 */ /* 0x004fe40000011605 */
[----:B------:R-:W-:Y:S02]  /*48a0*/  @P0 MOV R2, R4 ;  /* 0x0000000400020202 */ /* 0x000fe40000000f00 */
[----:B------:R-:W-:Y:S01]  /*48b0*/  @P0 R2UR UR4, R0 ;  /* 0x00000000000402ca */ /* 0x000fe200000e0000 */
[----:B------:R-:W-:Y:S01]  /*48c0*/  VIADD R0, R3, 0x130 ;  /* 0x0000013003007836 */ /* 0x000fe20000000000 */
[----:B------:R-:W-:Y:S02]  /*48d0*/  @P0 LOP3.LUT R4, R5, 0xffff, RZ, 0xc0, !PT ;  /* 0x0000ffff05040812 */ /* 0x000fe400078ec0ff */
[----:B------:R-:W-:Y:S02]  /*48e0*/  @P0 R2UR UR7, R2 ;  /* 0x00000000020702ca */ /* 0x000fe400000e0000 */
[----:B------:R-:W-:Y:S02]  /*48f0*/  PRMT R0, RZ, 0x654, R0 ;  /* 0x00000654ff007816 */ /* 0x000fe40000000000 */
[----:B------:R-:W-:Y:S02]  /*4900*/  @P0 R2UR UR5, R4 ;  /* 0x00000000040502ca */ /* 0x000fe400000e0000 */
[----:B------:R2:W-:Y:S03]  /*4910*/  SYNCS.ARRIVE.TRANS64.RED.A1T0 RZ, [R0+URZ], RZ ;  /* 0x000000ff00ff79a7 */ /* 0x0005e600081004ff */
[----:B------:R-:W-:Y:S04]  /*4920*/  @UP2 UMOV UR29, UR4 ;  /* 0x00000004001d2c82 */ /* 0x000fe80008000000 */
[----:B------:R-:W-:Y:S04]  /*4930*/  @UP2 UMOV UR14, UR7 ;  /* 0x00000007000e2c82 */ /* 0x000fe80008000000 */
[----:B------:R-:W-:Y:S01]  /*4940*/  @UP2 UMOV UR13, UR5 ;  /* 0x00000005000d2c82 */ /* 0x000fe20008000000 */
[----:B------:R-:W-:Y:S05]  /*4950*/  BRA.U !UP0, `(.L_x_88) ;  /* 0x0000000108c07547 */ /* 0x000fea000b800000 */
[----:B------:R-:W-:Y:S02]  /*4960*/  UIMAD.WIDE.U32 UR10, UR13, UR55, URZ ;  /* 0x000000370d0a72a5 */ /* 0x000fe4000f8e00ff */
[----:B------:R-:W-:Y:S02]  /*4970*/  UP2UR UR12, UPR, URZ, 0x4 ;  /* 0x00000004ff0c7883 */ /* 0x000fe40008000000 */
[----:B------:R-:W-:Y:S02]  /*4980*/  UISETP.NE.AND UP2, UPT, UR54, 0x1, UPT ;  /* 0x000000013600788c */ /* 0x000fe4000bf45270 */
[----:B------:R-:W-:Y:S02]  /*4990*/  UIMAD.WIDE.U32 UR16, UR14, UR52, URZ ;  /* 0x000000340e1072a5 */ /* 0x000fe4000f8e00ff */
[----:B------:R-:W-:Y:S02]  /*49a0*/  USEL UR4, UR37, UR39, !UP2 ;  /* 0x0000002725047287 */ /* 0x000fe4000d000000 */
[----:B------:R-:W-:Y:S02]  /*49b0*/  UISETP.NE.AND UP0, UPT, UR15, 0x1, UPT ;  /* 0x000000010f00788c */ /* 0x000fe4000bf05270 */
[----:B------:R-:W-:Y:S02]  /*49c0*/  UP2UR UR20, UPR, URZ, 0x2 ;  /* 0x00000002ff147883 */ /* 0x000fe40008000000 */
[----:B------:R-:W-:Y:S02]  /*49d0*/  UISETP.NE.AND UP1, UPT, UR42, 0x1, UPT ;  /* 0x000000012a00788c */ /* 0x000fe4000bf25270 */
[----:B-1----:R-:W-:Y:S02]  /*49e0*/  UIMAD.WIDE.U32 UR18, UR4, UR22, URZ ;  /* 0x00000016041272a5 */ /* 0x002fe4000f8e00ff */
[----:B------:R-:W-:Y:S01]  /*49f0*/  USEL UR8, UR38, UR40, !UP0 ;  /* 0x0000002826087287 */ /* 0x000fe2000c000000 */
[----:B------:R-:W-:Y:S02]  /*4a00*/  UMOV UR5, UR11 ;  /* 0x0000000b00057c82 */ /* 0x000fe40008000000 */
[----:B------:R-:W-:Y:S02]  /*4a10*/  USHF.R.U32.HI UR7, URZ, UR43, UR5 ;  /* 0x0000002bff077299 */ /* 0x000fe40008011605 */
[----:B------:R-:W-:Y:S02]  /*4a20*/  UIMAD.WIDE.U32 UR24, UR8, UR22, URZ ;  /* 0x00000016081872a5 */ /* 0x000fe4000f8e00ff */
[----:B------:R-:W-:Y:S02]  /*4a30*/  USEL UR7, UR13, UR7, !UP2 ;  /* 0x000000070d077287 */ /* 0x000fe4000d000000 */
[----:B------:R-:W-:Y:S02]  /*4a40*/  UISETP.NE.AND UP2, UPT, UR12, URZ, UPT ;  /* 0x000000ff0c00728c */ /* 0x000fe4000bf45270 */
[----:B------:R-:W-:Y:S01]  /*4a50*/  UIMAD.WIDE.U32 UR10, UR7, UR22, URZ ;  /* 0x00000016070a72a5 */ /* 0x000fe2000f8e00ff */
[----:B------:R-:W-:Y:S02]  /*4a60*/  UMOV UR5, UR17 ;  /* 0x0000001100057c82 */ /* 0x000fe40008000000 */
[----:B------:R-:W-:Y:S03]  /*4a70*/  USHF.R.U32.HI UR9, URZ, UR53, UR5 ;  /* 0x00000035ff097299 */ /* 0x000fe60008011605 */
[----:B------:R-:W-:Y:S02]  /*4a80*/  UMOV UR5, UR19 ;  /* 0x0000001300057c82 */ /* 0x000fe40008000000 */
[----:B------:R-:W-:Y:S03]  /*4a90*/  @UP1 USHF.R.U32.HI UR4, URZ, UR23, UR5 ;  /* 0x00000017ff041299 */ /* 0x000fe60008011605 */
[----:B------:R-:W-:Y:S01]  /*4aa0*/  UMOV UR5, UR25 ;  /* 0x0000001900057c82 */ /* 0x000fe20008000000 */
[----:B------:R-:W-:Y:S02]  /*4ab0*/  UIMAD UR4, UR42, UR4, URZ ;  /* 0x000000042a0472a4 */ /* 0x000fe4000f8e02ff */
[----:B------:R-:W-:Y:S02]  /*4ac0*/  @UP1 USHF.R.U32.HI UR8, URZ, UR23, UR5 ;  /* 0x00000017ff081299 */ /* 0x000fe40008011605 */
[----:B------:R-:W-:Y:S02]  /*4ad0*/  USEL UR5, UR14, UR9, !UP0 ;  /* 0x000000090e057287 */ /* 0x000fe4000c000000 */
[----:B------:R-:W-:Y:S02]  /*4ae0*/  UIMAD UR9, UR42, UR8, URZ ;  /* 0x000000082a0972a4 */ /* 0x000fe4000f8e02ff */
[----:B------:R-:W-:Y:S03]  /*4af0*/  UISETP.GE.AND UP0, UPT, UR7, UR4, UPT ;  /* 0x000000040700728c */ /* 0x000fe6000bf06270 */
[----:B------:R-:W-:Y:S01]  /*4b00*/  UMOV UR4, UR11 ;  /* 0x0000000b00047c82 */ /* 0x000fe20008000000 */
[----:B------:R-:W-:Y:S02]  /*4b10*/  UISETP.GE.OR UP0, UPT, UR5, UR9, UP0 ;  /* 0x000000090500728c */ /* 0x000fe40008706670 */
[----:B------:R-:W-:Y:S02]  /*4b20*/  USHF.R.U32.HI UR4, URZ, UR23, UR4 ;  /* 0x00000017ff047299 */ /* 0x000fe40008011604 */
[----:B------:R-:W-:Y:S02]  /*4b30*/  UIMAD.WIDE.U32 UR10, UR5, UR22, URZ ;  /* 0x00000016050a72a5 */ /* 0x000fe4000f8e00ff */
[----:B------:R-:W-:Y:S04]  /*4b40*/  USEL UR12, UR7, UR4, !UP1 ;  /* 0x00000004070c7287 */ /* 0x000fe8000c800000 */
[----:B------:R-:W-:Y:S01]  /*4b50*/  UIADD3 UR9, UPT, UPT, -UR12, URZ, URZ ;  /* 0x000000ff0c097290 */ /* 0x000fe2000fffe1ff */
[----:B------:R-:W-:Y:S02]  /*4b60*/  @!UP0 UMOV UR4, UR11 ;  /* 0x0000000b00048c82 */ /* 0x000fe40008000000 */
[----:B------:R-:W-:Y:S02]  /*4b70*/  @!UP0 USHF.R.U32.HI UR4, URZ, UR23, UR4 ;  /* 0x00000017ff048299 */ /* 0x000fe40008011604 */
[----:B------:R-:W-:Y:S02]  /*4b80*/  UIMAD UR9, UR42, UR9, UR7 ;  /* 0x000000092a0972a4 */ /* 0x000fe4000f8e0207 */
[----:B------:R-:W-:Y:S02]  /*4b90*/  @!UP0 USEL UR4, UR5, UR4, !UP1 ;  /* 0x0000000405048287 */ /* 0x000fe4000c800000 */
[----:B------:R-:W-:Y:S02]  /*4ba0*/  UISETP.NE.AND UP1, UPT, UR20, URZ, UPT ;  /* 0x000000ff1400728c */ /* 0x000fe4000bf25270 */
[----:B------:R-:W-:Y:S02]  /*4bb0*/  @!UP0 UIMAD UR9, UR8, UR9, UR4 ;  /* 0x00000009080982a4 */ /* 0x000fe4000f8e0204 */
[----:B------:R-:W-:Y:S02]  /*4bc0*/  @!UP0 UIADD3 UR10, UPT, UPT, UR12, -UR4, URZ ;  /* 0x800000040c0a8290 */ /* 0x000fe4000fffe0ff */
[----:B------:R-:W-:Y:S02]  /*4bd0*/  UIADD3 UR4, UPT, UPT, -UR5, URZ, URZ ;  /* 0x000000ff05047290 */ /* 0x000fe4000fffe1ff */
[----:B------:R-:W-:Y:S02]  /*4be0*/  UIADD3 UR8, UPT, UPT, -UR7, URZ, URZ ;  /* 0x000000ff07087290 */ /* 0x000fe4000fffe1ff */
[----:B------:R-:W-:Y:S02]  /*4bf0*/  @!UP0 UIMAD UR7, UR10, UR42, UR5 ;  /* 0x0000002a0a0782a4 */ /* 0x000fe4000f8e0205 */
[----:B------:R-:W-:Y:S02]  /*4c00*/  UIMAD UR14, UR15, UR4, UR14 ;  /* 0x000000040f0e72a4 */ /* 0x000fe4000f8e020e */
[----:B------:R-:W-:Y:S01]  /*4c10*/  UIMAD UR13, UR54, UR8, UR13 ;  /* 0x00000008360d72a4 */ /* 0x000fe2000f8e020d */
[----:B------:R-:W-:Y:S02]  /*4c20*/  @!UP0 UMOV UR5, UR9 ;  /* 0x0000000900058c82 */ /* 0x000fe40008000000 */
[----:B------:R-:W-:Y:S02]  /*4c30*/  UIMAD UR14, UR5, UR15, UR14 ;  /* 0x0000000f050e72a4 */ /* 0x000fe4000f8e020e */
[----:B------:R-:W-:Y:S11]  /*4c40*/  UIMAD UR13, UR7, UR54, UR13 ;  /* 0x00000036070d72a4 */ /* 0x000ff6000f8e020d */
[----:B------:R-:W-:Y:S01]  /*4c50*/  @!UPT UIADD3 URZ, UPT, UPT, URZ, URZ, URZ ;  /* 0x000000fffffff290 */ /* 0x000fe2000fffe0ff */
.L_x_88:
[----:B------:R-:W3:Y:S01]  /*4c60*/  @!UP3 LDCU.128 UR16, c[0x0][0xb10] ;  /* 0x00016200ff10b7ac */ /* 0x000ee20008000c00 */
[----:B------:R-:W-:Y:S04]  /*4c70*/  ISETP.NE.U32.AND P0, PT, RZ, UR32, PT ;  /* 0x00000020ff007c0c */ /* 0x000fe8000bf05070 */
[----:B------:R-:W-:Y:S01]  /*4c80*/  ISETP.NE.AND.EX P0, PT, RZ, UR33, PT, P0 ;  /* 0x00000021ff007c0c */ /* 0x000fe2000bf05300 */
[----:B------:R-:W4:Y:S01]  /*4c90*/  @!UP3 LDCU UR5, c[0x0][0xb0c] ;  /* 0x00016180ff05b7ac */ /* 0x000f220008000800 */
[----:B---3--:R-:W-:Y:S02]  /*4ca0*/  UIMAD.WIDE.U32 UR8, UR14, UR16, URZ ;  /* 0x000000100e0872a5 */ /* 0x008fe4000f8e00ff */
[----:B------:R-:W-:Y:S05]  /*4cb0*/  UIMAD.WIDE.U32 UR10, UR13, UR19, URZ ;  /* 0x000000130d0a72a5 */ /* 0x000fea000f8e00ff */
[----:B------:R-:W-:Y:S01]  /*4cc0*/  @!UP3 UMOV UR4, UR9 ;  /* 0x000000090004bc82 */ /* 0x000fe20008000000 */
[----:B----4-:R-:W-:Y:S02]  /*4cd0*/  @!UP3 UISETP.NE.AND UP0, UPT, UR5, 0x1, UPT ;  /* 0x000000010500b88c */ /* 0x010fe4000bf05270 */
[----:B------:R-:W-:Y:S01]  /*4ce0*/  @!UP3 USHF.R.U32.HI UR4, URZ, UR17, UR4 ;  /* 0x00000011ff04b299 */ /* 0x000fe20008011604 */
[----:B------:R-:W-:Y:S03]  /*4cf0*/  @!UP3 UMOV UR7, UR11 ;  /* 0x0000000b0007bc82 */ /* 0x000fe60008000000 */
[----:B------:R-:W-:Y:S02]  /*4d00*/  @!UP3 USEL UR8, UR14, UR4, !UP0 ;  /* 0x000000040e08b287 */ /* 0x000fe4000c000000 */
[----:B------:R-:W-:Y:S05]  /*4d10*/  @!UP3 UISETP.NE.AND UP0, UPT, UR18, 0x1, UPT ;  /* 0x000000011200b88c */ /* 0x000fea000bf05270 */
[----:B------:R-:W3:Y:S02]  /*4d20*/  @!UP3 LDCU UR4, c[0x0][0xb20] ;  /* 0x00016400ff04b7ac */ /* 0x000ee40008000800 */
[----:B---3--:R-:W-:Y:S04]  /*4d30*/  @!UP3 USHF.R.U32.HI UR7, URZ, UR4, UR7 ;  /* 0x00000004ff07b299 */ /* 0x008fe80008011607 */
[----:B------:R-:W-:Y:S04]  /*4d40*/  @!UP3 USEL UR7, UR13, UR7, !UP0 ;  /* 0x000000070d07b287 */ /* 0x000fe8000c000000 */
[----:B------:R-:W-:Y:S02]  /*4d50*/  @!UP3 UIADD3 UR4, UPT, UPT, -UR8, UR7, URZ ;  /* 0x000000070804b290 */ /* 0x000fe4000fffe1ff */
[----:B------:R-:W-:Y:S02]  /*4d60*/  @!UP3 UIADD3 UR7, UPT, UPT, UR8, -UR7, URZ ;  /* 0x800000070807b290 */ /* 0x000fe4000fffe0ff */
[----:B------:R-:W-:Y:S02]  /*4d70*/  @!UP3 UIMAD UR14, UR4, UR5, UR14 ;  /* 0x00000005040eb2a4 */ /* 0x000fe4000f8e020e */
[----:B------:R-:W-:Y:S01]  /*4d80*/  @!UP3 UIMAD UR13, UR7, UR18, UR13 ;  /* 0x00000012070db2a4 */ /* 0x000fe2000f8e020d */
[----:B------:R-:W-:Y:S11]  /*4d90*/  BRA.U UP4, `(.L_x_89) ;  /* 0x0000000104107547 */ /* 0x000ff6000b800000 */
[----:B------:R-:W-:Y:S04]  /*4da0*/  MOV R2, UR41 ;  /* 0x0000002900027c02 */ /* 0x000fe80008000f00 */
[----:B------:R-:W-:Y:S04]  /*4db0*/  SHF.L.U32 R2, R2, 0x1f, RZ ;  /* 0x0000001f02027819 */ /* 0x000fe800000006ff */
[----:B------:R-:W3:Y:S02]  /*4dc0*/  SYNCS.PHASECHK.TRANS64.TRYWAIT P1, [UR6+0x118], R2 ;  /* 0x00011802ff0075a7 */ /* 0x000ee40008021106 */
[----:B---3--:R-:W-:Y:S05]  /*4dd0*/  @!P1 BRA `(.L_x_90) ;  /* 0x00000030008c9947 */ /* 0x008fea0003800000 */
.L_x_89:
[----:B------:R-:W-:Y:S05]  /*4de0*/  BRA.U !UP6, `(.L_x_91) ;  /* 0x000000010e387547 */ /* 0x000fea000b800000 */
[----:B------:R-:W-:Y:S01]  /*4df0*/  UPLOP3.LUT UP1, UPT, UPT, UPT, UP5, 0x80, 0x8 ;  /* 0x000000000008789c */ /* 0x000fe20003f2f050 */
[----:B--2---:R-:W-:Y:S01]  /*4e00*/  HFMA2 R0, -RZ, RZ, 0, 5.9604644775390625e-08 ;  /* 0x00000001ff007431 */ /* 0x004fe200000001ff */
[----:B------:R-:W2:Y:S01]  /*4e10*/  LDCU.64 UR8, c[0x0][0x358] ;  /* 0x00006b00ff0877ac */ /* 0x000ea20008000a00 */
[----:B------:R-:W-:Y:S03]  /*4e20*/  IMAD.MOV.U32 R65, RZ, RZ, 0x1 ;  /* 0x00000001ff417424 */ /* 0x000fe600078e00ff */
[----:B------:R-:W-:Y:S05]  /*4e30*/  PLOP3.LUT P1, PT, PT, PT, UP1, 0x80, 0x8 ;  /* 0x000000000008781c */ /* 0x000fea0003f2f018 */
[----:B------:R-:W3:Y:S01]  /*4e40*/  @UP1 LDCU.64 UR4, c[0x0][0x888] ;  /* 0x00011100ff0417ac */ /* 0x000ee20008000a00 */
[----:B------:R-:W-:Y:S07]  /*4e50*/  @UP1 UIMAD UR7, UR36, UR32, URZ ;  /* 0x00000020240712a4 */ /* 0x000fee000f8e02ff */
[----:B------:R-:W-:Y:S01]  /*4e60*/  @!P1 PRMT R65, R0, 0x7610, R65 ;  /* 0x0000761000419816 */ /* 0x000fe20000000041 */
[----:B---3--:R-:W-:Y:S06]  /*4e70*/  @UP1 UIMAD.WIDE UR4, UR7, 0x4, UR4 ;  /* 0x00000004070418a5 */ /* 0x008fec000f8e0204 */
[----:B-----5:R-:W-:Y:S01]  /*4e80*/  IMAD.U32 R42, RZ, RZ, UR4 ;  /* 0x00000004ff2a7e24 */ /* 0x020fe2000f8e00ff */
[----:B------:R-:W-:Y:S04]  /*4e90*/  MOV R43, UR5 ;  /* 0x00000005002b7c02 */ /* 0x000fe80008000f00 */
[----:B------:R-:W3:Y:S01]  /*4ea0*/  @!UP1 LDCU UR4, c[0x0][0x880] ;  /* 0x00011000ff0497ac */ /* 0x000ee20008000800 */
[----:B--2---:R4:W5:Y:S02]  /*4eb0*/  @P1 LDG.E R42, desc[UR8][R42.64] ;  /* 0x000000082a2a1981 */ /* 0x004964000c1e1900 */
[----:B---34-:R-:W-:Y:S07]  /*4ec0*/  @!P1 IMAD.U32 R42, RZ, RZ, UR4 ;  /* 0x00000004ff2a9e24 */ /* 0x018fee000f8e00ff */
.L_x_91:
[----:B-----5:R-:W-:Y:S01]  /*4ed0*/  @!P0 FSETP.EQ.AND P1, PT, R42, RZ, PT ;  /* 0x000000ff2a00820b */ /* 0x020fe20003f22000 */
[----:B------:R-:W-:Y:S01]  /*4ee0*/  @!UPT UIADD3 URZ, UPT, UPT, URZ, URZ, URZ ;  /* 0x000000fffffff290 */ /* 0x000fe2000fffe0ff */
[----:B------:R-:W-:Y:S11]  /*4ef0*/  @!P0 BRA `(.L_x_92) ;  /* 0x0000000000148947 */ /* 0x000ff60003800000 */
[----:B------:R-:W-:Y:S02]  /*4f00*/  LOP3.LUT P0, RZ, R65, 0xff, RZ, 0xc0, !PT ;  /* 0x000000ff41ff7812 */ /* 0x000fe4000780c0ff */
[----:B------:R-:W-:Y:S04]  /*4f10*/  PLOP3.LUT P1, PT, PT, PT, UP1, 0x80, 0x8 ;  /* 0x000000000008781c */ /* 0x000fe80003f2f018 */
[----:B------:R-:W-:Y:S07]  /*4f20*/  PLOP3.LUT P1, PT, P1, PT, PT, 0x8, 0x80 ;  /* 0x000000000080781c */ /* 0x000fee0000f2e170 */
[----:B------:R-:W-:Y:S11]  /*4f30*/  @P0 FSETP.EQ.AND P1, PT, R42, RZ, PT ;  /* 0x000000ff2a00020b */ /* 0x000ff60003f22000 */
[----:B------:R-:W-:Y:S02]  /*4f40*/  @!UPT UIADD3 URZ, UPT, UPT, URZ, URZ, URZ ;  /* 0x000000fffffff290 */ /* 0x000fe4000fffe0ff */
.L_x_92:
[----:B------:R-:W-:Y:S01]  /*4f50*/  ULEA UR5, UR21, UR6, 0x3 ;  /* 0x0000000615057291 */ /* 0x000fe2000f8e18ff */
[----:B--2---:R-:W-:Y:S02]  /*4f60*/  SHF.L.U32 R0, R11, 0x1f, RZ ;  /* 0x0000001f0b007819 */ /* 0x004fe400000006ff */
[----:B------:R-:W-:Y:S01]  /*4f70*/  ELECT P0, URZ, PT ;  /* 0x0000000000ff782f */ /* 0x000fe20003800000 */
[----:B------:R-:W-:Y:S05]  /*4f80*/  VIADD R10, R10, 0x1 ;  /* 0x000000010a0a7836 */ /* 0x000fea0000000000 */
[----:B------:R-:W2:Y:S02]  /*4f90*/  SYNCS.PHASECHK.TRANS64.TRYWAIT P2, [UR5+0x100], R0 ;  /* 0x00010000ff0075a7 */ /* 0x000ea40008041105 */
[----:B--2---:R-:W-:Y:S05]  /*4fa0*/  @!P2 BRA `(.L_x_93) ;  /* 0x000000300030a947 */ /* 0x004fea0003800000 */
.L_x_175:
[----:B------:R-:W-:Y:S01]  /*4fb0*/  UIADD3 UR25, UPT, UPT, UR5, 0xf0, URZ ;  /* 0x000000f005197890 */ /* 0x000fe2000fffe0ff */
[----:B------:R-:W-:Y:S01]  /*4fc0*/  PLOP3.LUT P0, PT, P1, P0, PT, 0xf2, 0x2f ;  /* 0x00000000002f781c */ /* 0x000fe20000f01e72 */
[----:B------:R-:W-:Y:S01]  /*4fd0*/  UPLOP3.LUT UP4, UPT, UPT, UPT, UPT, 0x80, 0x8 ;  /* 0x000000000008789c */ /* 0x000fe20003f8f070 */
[----:B------:R-:W-:Y:S01]  /*4fe0*/  UMOV UR34, 0x0 ;  /* 0x0000000000227882 */ /* 0x000fe20000000000 */
[----:B------:R-:W-:Y:S01]  /*4ff0*/  UMOV UR35, 0x10000000 ;  /* 0x1000000000237882 */ /* 0x000fe20000000000 */
[----:B------:R-:W-:Y:S01]  /*5000*/  UMOV UR28, UR36 ;  /* 0x00000024001c7c82 */ /* 0x000fe20008000000 */
[----:B------:R-:W-:Y:S01]  /*5010*/  UMOV UR20, UR36 ;  /* 0x0000002400147c82 */ /* 0x000fe20008000000 */
[----:B------:R-:W-:Y:S01]  /*5020*/  UMOV UR17, UR25 ;  /* 0x0000001900117c82 */ /* 0x000fe20008000000 */
[----:B------:R-:W-:Y:S01]  /*5030*/  UMOV UR12, UR36 ;  /* 0x00000024000c7c82 */ /* 0x000fe20008000000 */
[----:B------:R-:W-:Y:S01]  /*5040*/  UMOV UR9, UR25 ;  /* 0x0000001900097c82 */ /* 0x000fe20008000000 */
[----:B------:R-:W-:Y:S04]  /*5050*/  UMOV UR36, UR29 ;  /* 0x0000001d00247c82 */ /* 0x000fe80008000000 */
[----:B------:R-:W-:Y:S01]  /*5060*/  VOTEU.ALL UP0, P0 ;  /* 0x0000000000ff7886 */ /* 0x000fe20000000000 */
[----:B--2---:R-:W-:Y:S04]  /*5070*/  @!P0 IADD3 R2, P1, PT, R12, 0x580, RZ ;  /* 0x000005800c028810 */ /* 0x004fe80007f3e0ff */
[----:B------:R-:W-:Y:S01]  /*5080*/  @!UP0 UIMAD UR4, UR21, 0x1800, UR6 ;  /* 0x00001800150488a4 */ /* 0x000fe2000f8e0206 */
[----:B------:R-:W-:Y:S01]  /*5090*/  @!P0 IMAD.X R0, RZ, RZ, R13, P1 ;  /* 0x000000ffff008224 */ /* 0x000fe200008e060d */
[----:B------:R-:W-:Y:S01]  /*50a0*/  @!UP0 UIMAD UR26, UR47, 0x30, URZ ;  /* 0x000000302f1a88a4 */ /* 0x000fe2000f8e02ff */
[----:B------:R-:W-:Y:S01]  /*50b0*/  @!P0 R2UR UR7, R2 ;  /* 0x00000000020782ca */ /* 0x000fe200000e0000 */
[----:B------:R-:W-:Y:S01]  /*50c0*/  @!UP0 UIADD3 UR24, UPT, UPT, UR4, 0x200, URZ ;  /* 0x0000020004188890 */ /* 0x000fe2000fffe0ff */
[----:B------:R-:W-:Y:S01]  /*50d0*/  ISETP.NE.AND P1, PT, R10, 0x2, PT ;  /* 0x000000020a00780c */ /* 0x000fe20003f25270 */
[----:B------:R-:W-:Y:S02]  /*50e0*/  @!UP0 UIADD3 UR16, UPT, UPT, UR4, 0xa00, URZ ;  /* 0x00000a0004108890 */ /* 0x000fe4000fffe0ff */
[----:B------:R-:W-:Y:S01]  /*50f0*/  @!UP0 UIADD3 UR8, UPT, UPT, UR4, 0x1200, URZ ;  /* 0x0000120004088890 */ /* 0x000fe2000fffe0ff */
[----:B------:R-:W-:Y:S01]  /*5100*/  @!P0 R2UR UR4, R0 ;  /* 0x00000000000482ca */ /* 0x000fe200000e0000 */
[----:B------:R-:W-:Y:S01]  /*5110*/  @!UP0 USHF.L.U32 UR27, UR48, 0x6, URZ ;  /* 0x00000006301b8899 */ /* 0x000fe200080006ff */
[----:B------:R-:W-:Y:S01]  /*5120*/  SEL R0, RZ, 0x1, P1 ;  /* 0x00000001ff007807 */ /* 0x000fe20000800000 */
[----:B------:R-:W-:Y:S01]  /*5130*/  @!UP0 UIADD3 UR18, UPT, UPT, UR26, 0x10, URZ ;  /* 0x000000101a128890 */ /* 0x000fe2000fffe0ff */
[----:B------:R-:W-:Y:S01]  /*5140*/  SEL R10, R10, RZ, P1 ;  /* 0x000000ff0a0a7207 */ /* 0x000fe20000800000 */
[----:B------:R-:W-:Y:S01]  /*5150*/  @!UP0 UIADD3 UR10, UPT, UPT, UR26, 0x20, URZ ;  /* 0x000000201a0a8890 */ /* 0x000fe2000fffe0ff */
[----:B------:R-:W-:Y:S01]  /*5160*/  LOP3.LUT R9, R9, R0, RZ, 0x3c, !PT ;  /* 0x0000000009097212 */ /* 0x000fe200078e3cff */
[----:B------:R-:W-:Y:S01]  /*5170*/  IMAD.U32 R2, RZ, RZ, UR7 ;  /* 0x00000007ff027e24 */ /* 0x000fe2000f8e00ff */
[----:B------:R-:W-:Y:S01]  /*5180*/  VOTEU.ALL UP0, P0 ;  /* 0x0000000000ff7886 */ /* 0x000fe20000000000 */
[----:B------:R-:W-:Y:S01]  /*5190*/  UMOV UR19, UR27 ;  /* 0x0000001b00137c82 */ /* 0x000fe20008000000 */
[----:B------:R-:W-:Y:S01]  /*51a0*/  UMOV UR11, UR27 ;  /* 0x0000001b000b7c82 */ /* 0x000fe20008000000 */
[----:B------:R-:W-:Y:S01]  /*51b0*/  UIADD3 UR47, UPT, UPT, UR13, UR60, URZ ;  /* 0x0000003c0d2f7290 */ /* 0x000fe2000fffe0ff */
[----:B------:R-:W-:Y:S01]  /*51c0*/  @!P0 R2UR UR30, R2 ;  /* 0x00000000021e82ca */ /* 0x000fe200000e0000 */
[----:B------:R-:W-:Y:S01]  /*51d0*/  IMAD.U32 R3, RZ, RZ, UR4 ;  /* 0x00000004ff037e24 */ /* 0x000fe2000f8e00ff */
[----:B------:R-:W-:Y:S02]  /*51e0*/  UIADD3 UR4, UPT, UPT, UR21, 0x1, URZ ;  /* 0x0000000115047890 */ /* 0x000fe4000fffe0ff */
[----:B------:R-:W-:Y:S02]  /*51f0*/  UIADD3 UR48, UPT, UPT, UR14, UR61, URZ ;  /* 0x0000003d0e307290 */ /* 0x000fe4000fffe0ff */
[----:B------:R-:W-:Y:S11]  /*5200*/  @!P0 R2UR UR31, R3 ;  /* 0x00000000031f82ca */ /* 0x000ff600000e0000 */
[----:B------:R-:W-:Y:S02]  /*5210*/  @!UPT UIADD3 URZ, UPT, UPT, URZ, URZ, URZ ;  /* 0x000000fffffff290 */ /* 0x000fe4000fffe0ff */
[----:B------:R2:W-:Y:S01]  /*5220*/  @!UP0 UTMALDG.3D [UR24], [UR30], desc[UR34] ;  /* 0x000022181e0085b4 */ /* 0x0005e20008011000 */
[----:B------:R-:W-:Y:S05]  /*5230*/  VOTEU.ALL UP0, P0 ;  /* 0x0000000000ff7886 */ /* 0x000fea0000000000 */
[----:B------:R2:W-:Y:S01]  /*5240*/  @!UP0 UTMALDG.3D [UR16], [UR30], desc[UR34] ;  /* 0x000022101e0085b4 */ /* 0x0005e20008011000 */
[----:B------:R-:W-:Y:S04]  /*5250*/  UISETP.NE.AND UP0, UPT, UR4, 0x2, UPT ;  /* 0x000000020400788c */ /* 0x000fe8000bf05270 */
[----:B------:R-:W-:Y:S02]  /*5260*/  USEL UR7, URZ, 0x1, UP0 ;  /* 0x00000001ff077887 */ /* 0x000fe40008000000 */
[----:B------:R-:W-:Y:S02]  /*5270*/  USEL UR21, UR4, URZ, UP0 ;  /* 0x000000ff04157287 */ /* 0x000fe40008000000 */
[----:B------:R-:W-:Y:S01]  /*5280*/  VOTEU.ALL UP0, P0 ;  /* 0x0000000000ff7886 */ /* 0x000fe20000000000 */
[----:B------:R-:W-:Y:S01]  /*5290*/  UPRMT UR4, UR44, 0x654, UR25 ;  /* 0x000006542c047896 */ /* 0x000fe20008000019 */
[----:B------:R-:W-:Y:S03]  /*52a0*/  LOP3.LUT R11, R11, UR7, RZ, 0x3c, !PT ;  /* 0x000000070b0b7c12 */ /* 0x000fe6000f8e3cff */
[----:B------:R2:W-:Y:S01]  /*52b0*/  @!UP0 UTMALDG.3D [UR8], [UR30], desc[UR34] ;  /* 0x000022081e0085b4 */ /* 0x0005e20008011000 */
[----:B------:R2:W-:Y:S04]  /*52c0*/  @!P0 SYNCS.ARRIVE.TRANS64.RED.A0TR RZ, [UR5+0xf0], R8 ;  /* 0x0000f008ffff89a7 */ /* 0x0005e80008300405 */
[----:B------:R-:W-:Y:S01]  /*52d0*/  SYNCS.ARRIVE.TRANS64.RED.A1T0 RZ, [UR4], RZ ;  /* 0x000000ffffff79a7 */ /* 0x000fe20008100404 */
[----:B------:R-:W-:Y:S05]  /*52e0*/  BRA.U UP2, `(.L_x_94) ;  /* 0xfffffff502207547 */ /* 0x000fea000b83ffff */
[----:B------:R-:W-:Y:S01]  /*52f0*/  UIADD3 UR6, UPT, UPT, UR6, 0x100, URZ ;  /* 0x0000010006067890 */ /* 0x000fe2000fffe0ff */
[----:B------:R-:W-:-:S03]  /*5300*/  SHF.L.U32 R2, R11, 0x1f, RZ ;  /* 0x0000001f0b027819 */ /* 0x000fc600000006ff */
[----:B------:R-:W-:-:S09]  /*5310*/  ULEA UR4, UR21, UR6, 0x3 ;  /* 0x0000000615047291 */ /* 0x000fd2000f8e18ff */
[----:B------:R-:W3:Y:S02]  /*5320*/  SYNCS.PHASECHK.TRANS64.TRYWAIT P0, [UR4], R2 ;  /* 0x00000002ff0075a7 */ /* 0x000ee40008001104 */
[----:B---3--:R-:W-:Y:S05]  /*5330*/  @!P0 BRA `(.L_x_95) ;  /* 0x0000002c00648947 */ /* 0x008fea0003800000 */
.L_x_177:
[----:B------:R-:W-:-:S04]  /*5340*/  UIADD3 UR4, UPT, UPT, UR21, 0x1, URZ ;  /* 0x0000000115047890 */ /* 0x000fc8000fffe0ff */
[----:B------:R-:W-:-:S04]  /*5350*/  UISETP.NE.AND UP0, UPT, UR4, 0x2, UPT ;  /* 0x000000020400788c */ /* 0x000fc8000bf05270 */
[----:B------:R-:W-:Y:S02]  /*5360*/  USEL UR5, URZ, 0x1, UP0 ;  /* 0x00000001ff057887 */ /* 0x000fe40008000000 */
[----:B------:R-:W-:-:S04]  /*5370*/  USEL UR4, UR4, URZ, UP0 ;  /* 0x000000ff04047287 */ /* 0x000fc80008000000 */
[----:B------:R-:W-:Y:S01]  /*5380*/  ULEA UR4, UR4, UR6, 0x3 ;  /* 0x0000000604047291 */ /* 0x000fe2000f8e18ff */
[----:B---3--:R-:W-:-:S04]  /*5390*/  LOP3.LUT R2, R11, UR5, RZ, 0x3c, !PT ;  /* 0x000000050b027c12 */ /* 0x008fc8000f8e3cff */
[----:B------:R-:W-:Y:S01]  /*53a0*/  SHF.L.U32 R2, R2, 0x1f, RZ ;  /* 0x0000001f02027819 */ /* 0x000fe200000006ff */
[----:B------:R-:W-:-:S07]  /*53b0*/  IMAD.U32 R0, RZ, RZ, UR4 ;  /* 0x00000004ff007e24 */ /* 0x000fce000f8e00ff */
.L_x_96:
[----:B---3--:R3:W4:Y:S02]  /*53c0*/  SYNCS.PHASECHK.TRANS64.TRYWAIT P0, [R0+URZ], R2 ;  /* 0x00000002000075a7 */ /* 0x00872400080011ff */
[----:B----4-:R-:W-:Y:S05]  /*53d0*/  @!P0 NANOSLEEP.SYNCS 0x989680 ;  /* 0x009896800000895d */ /* 0x010fea0003900000 */
[----:B------:R-:W4:Y:S02]  /*53e0*/  @!P0 SYNCS.PHASECHK.TRANS64 P0, [R0+URZ], R2 ;  /* 0x00000002000085a7 */ /* 0x000f2400080010ff */
[----:B-12-4-:R-:W-:Y:S05]  /*53f0*/  @P0 EXIT ;  /* 0x000000000000094d */ /* 0x016fea0003800000 */
[----:B------:R-:W-:Y:S05]  /*5400*/  BRA `(.L_x_96) ;  /* 0xfffffffc00ec7947 */ /* 0x000fea000383ffff */
.L_x_86:
[----:B------:R-:W-:-:S06]  /*5410*/  UISETP.GE.AND UP0, UPT, UR20, 0x4, UPT ;  /* 0x000000041400788c */ /* 0x000fcc000bf06270 */
[----:B------:R-:W-:-:S13]  /*5420*/  PLOP3.LUT P0, PT, PT, PT, UP0, 0x80, 0x8 ;  /* 0x000000000008781c */ /* 0x000fda0003f0f008 */
[----:B------:R-:W-:Y:S05]  /*5430*/  @!P0 EXIT ;  /* 0x000000000000894d */ /* 0x000fea0003800000 */
[----:B------:R-:W-:Y:S01]  /*5440*/  BAR.SYNC.DEFER_BLOCKING 0x6, 0xa0 ;  /* 0x0182800000007b1d */ /* 0x000fe20000010000 */
[C---:B------:R-:W-:Y:S01]  /*5450*/  IMAD.SHL.U32 R64, R72.reuse, 0x8, RZ ;  /* 0x0000000848407824 */ /* 0x040fe200078e00ff */
[----:B------:R-:W-:Y:S01]  /*5460*/  SHF.R.U32.HI R6, RZ, 0x1, R72 ;  /* 0x00000001ff067819 */ /* 0x000fe20000011648 */
[----:B------:R-:W-:Y:S01]  /*5470*/  IMAD.SHL.U32 R2, R72, 0x10, RZ ;  /* 0x0000001048027824 */ /* 0x000fe200078e00ff */
[----:B------:R-:W-:Y:S01]  /*5480*/  CS2R R68, SRZ ;  /* 0x0000000000447805 */ /* 0x000fe2000001ff00 */
[----:B------:R-:W-:Y:S01]  /*5490*/  IMAD.MOV.U32 R71, RZ, RZ, 0x1 ;  /* 0x00000001ff477424 */ /* 0x000fe200078e00ff */
[----:B------:R-:W-:Y:S02]  /*54a0*/  UMOV UR46, 0x400 ;  /* 0x00000400002e7882 */ /* 0x000fe40000000000 */
[----:B------:R-:W1:Y:S01]  /*54b0*/  LDC.64 R60, c[0x0][0x888] ;  /* 0x00022200ff3c7b82 */ /* 0x000e620000000a00 */
[----:B------:R-:W-:Y:S01]  /*54c0*/  ULEA UR46, UR44, UR46, 0x18 ;  /* 0x0000002e2c2e7291 */ /* 0x000fe2000f8ec0ff */
[----:B------:R-:W-:Y:S01]  /*54d0*/  LOP3.LUT R64, R64, 0x300, RZ, 0xc0, !PT ;  /* 0x0000030040407812 */ /* 0x000fe200078ec0ff */
[----:B------:R-:W-:Y:S01]  /*54e0*/  IMAD.MOV.U32 R40, RZ, RZ, RZ ;  /* 0x000000ffff287224 */ /* 0x000fe200078e00ff */
[----:B------:R-:W-:Y:S01]  /*54f0*/  LOP3.LUT R3, R2, 0x40, RZ, 0xc0, !PT ;  /* 0x0000004002037812 */ /* 0x000fe200078ec0ff */
[----:B------:R-:W-:Y:S01]  /*5500*/  IMAD.MOV.U32 R70, RZ, RZ, RZ ;  /* 0x000000ffff467224 */ /* 0x000fe200078e00ff */
[----:B------:R-:W-:Y:S01]  /*5510*/  LOP3.LUT R64, R64, 0x30, R2, 0xf8, !PT ;  /* 0x0000003040407812 */ /* 0x000fe200078ef802 */
[----:B------:R-:W-:Y:S01]  /*5520*/  IMAD.MOV.U32 R67, RZ, RZ, RZ ;  /* 0x000000ffff437224 */ /* 0x000fe200078e00ff */
[----:B------:R-:W2:Y:S01]  /*5530*/  LDC.64 R62, c[0x0][0x890] ;  /* 0x00022400ff3e7b82 */ /* 0x000ea20000000a00 */
[----:B------:R-:W-:Y:S01]  /*5540*/  LOP3.LUT R6, R3, 0x8, R6, 0xf8, !PT ;  /* 0x0000000803067812 */ /* 0x000fe200078ef806 */
[----:B------:R-:W-:Y:S01]  /*5550*/  IMAD.SHL.U32 R3, R72, 0x2, RZ ;  /* 0x0000000248037824 */ /* 0x000fe200078e00ff */
[----:B------:R-:W-:Y:S01]  /*5560*/  LOP3.LUT R64, R64, 0x80, R2, 0xf8, !PT ;  /* 0x0000008040407812 */ /* 0x000fe200078ef802 */
[C---:B------:R-:W-:Y:S01]  /*5570*/  IMAD.U32 R2, R72.reuse, 0x10000, RZ ;  /* 0x0001000048027824 */ /* 0x040fe200078e00ff */
[----:B------:R-:W-:Y:S01]  /*5580*/  LOP3.LUT R72, R72, 0x60, RZ, 0xc0, !PT ;  /* 0x0000006048487812 */ /* 0x000fe200078ec0ff */
[----:B------:R-:W3:Y:S01]  /*5590*/  LDCU UR51, c[0x0][0x370] ;  /* 0x00006e00ff3377ac */ /* 0x000ee20008000800 */
[----:B------:R-:W-:Y:S01]  /*55a0*/  LOP3.LUT R3, R6, 0x8, R3, 0x78, !PT ;  /* 0x0000000806037812 */ /* 0x000fe200078e7803 */
[----:B------:R-:W4:Y:S01]  /*55b0*/  LDC.64 R58, c[0x0][0x8b0] ;  /* 0x00022c00ff3a7b82 */ /* 0x000f220000000a00 */
[----:B------:R-:W3:Y:S01]  /*55c0*/  LDS R0, [UR46+0x1d0] ;  /* 0x0001d02eff007984 */ /* 0x000ee20008000800 */
[----:B------:R-:W-:Y:S01]  /*55d0*/  LOP3.LUT R2, R2, 0x600000, RZ, 0xc0, !PT ;  /* 0x0060000002027812 */ /* 0x000fe200078ec0ff */
[----:B------:R-:W1:Y:S01]  /*55e0*/  LDCU UR43, c[0x0][0xb0c] ;  /* 0x00016180ff2b77ac */ /* 0x000e620008000800 */
[----:B------:R-:W-:Y:S01]  /*55f0*/  LOP3.LUT R64, R64, R3, RZ, 0xfc, !PT ;  /* 0x0000000340407212 */ /* 0x000fe200078efcff */
[----:B------:R-:W1:Y:S03]  /*5600*/  LDCU UR39, c[0x0][0xb30] ;  /* 0x00016600ff2777ac */ /* 0x000e660008000800 */
[----:B------:R-:W1:Y:S01]  /*5610*/  LDC.64 R56, c[0x0][0x8a8] ;  /* 0x00022a00ff387b82 */ /* 0x000e620000000a00 */
[----:B------:R-:W1:Y:S01]  /*5620*/  LDCU.64 UR58, c[0x0][0x888] ;  /* 0x00011100ff3a77ac */ /* 0x000e620008000a00 */
[----:B------:R-:W1:Y:S01]  /*5630*/  LDCU.64 UR40, c[0x0][0xb28] ;  /* 0x00016500ff2877ac */ /* 0x000e620008000a00 */
[----:B------:R-:W1:Y:S01]  /*5640*/  LDCU.128 UR52, c[0x0][0xb10] ;  /* 0x00016200ff3477ac */ /* 0x000e620008000c00 */
[----:B------:R-:W1:Y:S01]  /*5650*/  LDCU UR50, c[0x0][0x374] ;  /* 0x00006e80ff3277ac */ /* 0x000e620008000800 */
[----:B------:R-:W-:Y:S01]  /*5660*/  UIADD3 UR62, UPT, UPT, UR46, 0x200, URZ ;  /* 0x000002002e3e7890 */ /* 0x000fe2000fffe0ff */
[----:B------:R-:W-:Y:S01]  /*5670*/  UMOV UR45, URZ ;  /* 0x000000ff002d7c82 */ /* 0x000fe20008000000 */
[----:B------:R-:W-:Y:S01]  /*5680*/  UMOV UR49, URZ ;  /* 0x000000ff00317c82 */ /* 0x000fe20008000000 */
[----:B--23--:R-:W-:-:S09]  /*5690*/  IMAD.IADD R2, R0, 0x1, R2 ;  /* 0x0000000100027824 */ /* 0x00cfd200078e0202 */
.L_x_118:
[----:B------:R-:W-:Y:S02]  /*56a0*/  LEA R8, R67, UR46, 0x3 ;  /* 0x0000002e43087c11 */ /* 0x000fe4000f8e18ff */
[----:B------:R-:W-:Y:S02]  /*56b0*/  SHF.L.U32 R0, R69, 0x1f, RZ ;  /* 0x0000001f45007819 */ /* 0x000fe400000006ff */
[----:B------:R-:W-:Y:S02]  /*56c0*/  LEA R4, R67, UR46, 0x4 ;  /* 0x0000002e43047c11 */ /* 0x000fe4000f8e20ff */
[----:B------:R-:W2:Y:S02]  /*56d0*/  SYNCS.PHASECHK.TRANS64.TRYWAIT P0, [R8+URZ+0x120], R0 ;  /* 0x00012000080075a7 */ /* 0x000ea400080011ff */
[----:B--2---:R-:W-:Y:S05]  /*56e0*/  @!P0 BRA `(.L_x_97) ;  /* 0x0000002800908947 */ /* 0x004fea0003800000 */
.L_x_178:
[----:B------:R-:W3:Y:S01]  /*56f0*/  LDS.128 R4, [R4+0x1b0] ;  /* 0x0001b00004047984 */ /* 0x000ee20000000c00 */
[----:B------:R-:W-:Y:S01]  /*5700*/  UISETP.GE.AND UP0, UPT, UR42, 0x1, UPT ;  /* 0x000000012a00788c */ /* 0x000fe2000bf06270 */
[----:B------:R-:W-:Y:S01]  /*5710*/  @!PT LDS RZ, [RZ] ;  /* 0x00000000fffff984 */ /* 0x000fe20000000800 */
[----:B------:R-:W-:Y:S01]  /*5720*/  @!PT LDS RZ, [RZ] ;  /* 0x00000000fffff984 */ /* 0x000fe20000000800 */
[----:B------:R-:W-:Y:S01]  /*5730*/  @!PT LDS RZ, [RZ] ;  /* 0x00000000fffff984 */ /* 0x000fe20000000800 */
[----:B------:R-:W-:Y:S01]  /*5740*/  @!PT LDS RZ, [RZ] ;  /* 0x00000000fffff984 */ /* 0x000fe20000000800 */
[----:B------:R1:W-:Y:S06]  /*5750*/  MEMBAR.ALL.CTA ;  /* 0x0000000000007992 */ /* 0x0003ec0000008000 */
[----:B-1----:R-:W1:Y:S01]  /*5760*/  FENCE.VIEW.ASYNC.S ;  /* 0x00000000000073c6 */ /* 0x002e620000000000 */
[----:B---3--:R-:W-:Y:S11]  /*5770*/  LOP3.LUT P0, RZ, R6, 0x1, RZ, 0xc0, !PT ;  /* 0x0000000106ff7812 */ /* 0x008ff6000780c0ff */
[----:B------:R-:W-:Y:S02]  /*5780*/  @!UPT UIADD3 URZ, UPT, UPT, URZ, URZ, URZ ;  /* 0x000000fffffff290 */ /* 0x000fe4000fffe0ff */
[----:B-1----:R-:W-:Y:S01]  /*5790*/  VOTEU.ANY UP1, P0 ;  /* 0x0000000000ff7886 */ /* 0x002fe20000020100 */
[----:B------:R-:W-:Y:S01]  /*57a0*/  PLOP3.LUT P0, PT, PT, PT, UP1, 0x80, 0x8 ;  /* 0x000000000008781c */ /* 0x000fe20003f0f018 */
[----:B------:R-:W-:Y:S11]  /*57b0*/  UP2UR UR56, UPR, URZ, 0x2 ;  /* 0x00000002ff387883 */ /* 0x000ff60008000000 */
[----:B------:R-:W-:Y:S01]  /*57c0*/  @!UPT UIADD3 URZ, UPT, UPT, URZ, URZ, URZ ;  /* 0x000000fffffff290 */ /* 0x000fe2000fffe0ff */
        /* <DEDUP_REMOVED lines=13> */
[----:B------:R-:W2:Y:S01]  /*58a0*/  LDCU UR12, c[0x0][0xb20] ;  /* 0x00016400ff0c77ac */ /* 0x000ea20008000800 */
[----:B------:R-:W-:Y:S02]  /*58b0*/  UIMAD.WIDE.U32 UR4, UR50, UR55, URZ ;  /* 0x00000037320472a5 */ /* 0x000fe4000f8e00ff */
[----:B------:R-:W-:Y:S02]  /*58c0*/  UIMAD.WIDE.U32 UR6, UR51, UR52, URZ ;  /* 0x00000034330672a5 */ /* 0x000fe4000f8e00ff */
[----:B------:R-:W-:Y:S02]  /*58d0*/  UISETP.NE.AND UP0, UPT, UR54, 0x1, UPT ;  /* 0x000000013600788c */ /* 0x000fe4000bf05270 */
[----:B------:R-:W-:Y:S02]  /*58e0*/  UIMAD.WIDE.U32 UR8, UR37, UR55, URZ ;  /* 0x00000037250872a5 */ /* 0x000fe4000f8e00ff */
[----:B------:R-:W-:Y:S02]  /*58f0*/  UIMAD.WIDE.U32 UR10, UR38, UR52, URZ ;  /* 0x00000034260a72a5 */ /* 0x000fe4000f8e00ff */
[----:B------:R-:W-:Y:S02]  /*5900*/  UISETP.NE.AND UP1, UPT, UR43, 0x1, UPT ;  /* 0x000000012b00788c */ /* 0x000fe4000bf25270 */
[----:B------:R-:W-:Y:S01]  /*5910*/  UISETP.NE.AND UP2, UPT, UR42, 0x1, UPT ;  /* 0x000000012a00788c */ /* 0x000fe2000bf45270 */
[----:B------:R-:W-:Y:S02]  /*5920*/  UMOV UR4, UR5 ;  /* 0x0000000500047c82 */ /* 0x000fe40008000000 */
[----:B--2---:R-:W-:Y:S03]  /*5930*/  USHF.R.U32.HI UR5, URZ, UR12, UR4 ;  /* 0x0000000cff057299 */ /* 0x004fe60008011604 */
[----:B------:R-:W-:Y:S02]  /*5940*/  UMOV UR4, UR7 ;  /* 0x0000000700047c82 */ /* 0x000fe40008000000 */
[----:B------:R-:W-:Y:S02]  /*5950*/  USHF.R.U32.HI UR7, URZ, UR53, UR4 ;  /* 0x00000035ff077299 */ /* 0x000fe40008011604 */
[----:B------:R-:W-:Y:S02]  /*5960*/  USEL UR4, UR50, UR5, !UP0 ;  /* 0x0000000532047287 */ /* 0x000fe4000c000000 */
[----:B------:R-:W-:Y:S01]  /*5970*/  USEL UR7, UR51, UR7, !UP1 ;  /* 0x0000000733077287 */ /* 0x000fe2000c800000 */
[----:B------:R-:W-:Y:S01]  /*5980*/  UMOV UR5, UR9 ;  /* 0x0000000900057c82 */ /* 0x000fe20008000000 */
[----:B------:R-:W-:Y:S02]  /*5990*/  UIMAD.WIDE.U32 UR8, UR4, UR40, URZ ;  /* 0x00000028040872a5 */ /* 0x000fe4000f8e00ff */
[----:B------:R-:W-:Y:S03]  /*59a0*/  USHF.R.U32.HI UR6, URZ, UR12, UR5 ;  /* 0x0000000cff067299 */ /* 0x000fe60008011605 */
[----:B------:R-:W-:Y:S01]  /*59b0*/  UMOV UR5, UR11 ;  /* 0x0000000b00057c82 */ /* 0x000fe20008000000 */
[----:B------:R-:W-:Y:S02]  /*59c0*/  UIMAD.WIDE.U32 UR10, UR7, UR40, URZ ;  /* 0x00000028070a72a5 */ /* 0x000fe4000f8e00ff */
[----:B------:R-:W-:Y:S02]  /*59d0*/  USHF.R.U32.HI UR12, URZ, UR53, UR5 ;  /* 0x00000035ff0c7299 */ /* 0x000fe40008011605 */
[----:B------:R-:W-:Y:S01]  /*59e0*/  USEL UR6, UR37, UR6, !UP0 ;  /* 0x0000000625067287 */ /* 0x000fe2000c000000 */
[----:B------:R-:W-:Y:S02]  /*59f0*/  UMOV UR5, UR9 ;  /* 0x0000000900057c82 */ /* 0x000fe40008000000 */
[----:B------:R-:W-:Y:S01]  /*5a00*/  UMOV UR10, UR11 ;  /* 0x0000000b000a7c82 */ /* 0x000fe20008000000 */
[----:B------:R-:W-:Y:S02]  /*5a10*/  @UP2 USHF.R.U32.HI UR4, URZ, UR41, UR5 ;  /* 0x00000029ff042299 */ /* 0x000fe40008011605 */
[----:B------:R-:W-:Y:S02]  /*5a20*/  @UP2 USHF.R.U32.HI UR7, URZ, UR41, UR10 ;  /* 0x00000029ff072299 */ /* 0x000fe4000801160a */
[----:B------:R-:W-:Y:S02]  /*5a30*/  UIMAD UR4, UR42, UR4, URZ ;  /* 0x000000042a0472a4 */ /* 0x000fe4000f8e02ff */
[----:B------:R-:W-:Y:S02]  /*5a40*/  UIMAD.WIDE.U32 UR10, UR6, UR40, URZ ;  /* 0x00000028060a72a5 */ /* 0x000fe4000f8e00ff */
[----:B------:R-:W-:Y:S02]  /*5a50*/  USEL UR5, UR38, UR12, !UP1 ;  /* 0x0000000c26057287 */ /* 0x000fe4000c800000 */
[----:B------:R-:W-:Y:S02]  /*5a60*/  UIMAD UR8, UR42, UR7, URZ ;  /* 0x000000072a0872a4 */ /* 0x000fe4000f8e02ff */
[----:B------:R-:W-:Y:S03]  /*5a70*/  UISETP.GE.AND UP0, UPT, UR6, UR4, UPT ;  /* 0x000000040600728c */ /* 0x000fe6000bf06270 */
[----:B------:R-:W-:Y:S01]  /*5a80*/  UMOV UR4, UR11 ;  /* 0x0000000b00047c82 */ /* 0x000fe20008000000 */
[----:B------:R-:W-:Y:S02]  /*5a90*/  UISETP.GE.OR UP0, UPT, UR5, UR8, UP0 ;  /* 0x000000080500728c */ /* 0x000fe40008706670 */
[----:B------:R-:W-:Y:S02]  /*5aa0*/  USHF.R.U32.HI UR4, URZ, UR41, UR4 ;  /* 0x00000029ff047299 */ /* 0x000fe40008011604 */
[----:B------:R-:W-:Y:S02]  /*5ab0*/  UIMAD.WIDE.U32 UR8, UR5, UR40, URZ ;  /* 0x00000028050872a5 */ /* 0x000fe4000f8e00ff */
[----:B------:R-:W-:Y:S02]  /*5ac0*/  USEL UR11, UR6, UR4, !UP2 ;  /* 0x00000004060b7287 */ /* 0x000fe4000d000000 */
[----:B------:R-:W-:Y:S02]  /*5ad0*/  UIADD3 UR8, UPT, UPT, -UR5, URZ, URZ ;  /* 0x000000ff05087290 */ /* 0x000fe4000fffe1ff */
[----:B------:R-:W-:Y:S01]  /*5ae0*/  UIADD3 UR10, UPT, UPT, -UR11, URZ, URZ ;  /* 0x000000ff0b0a7290 */ /* 0x000fe2000fffe1ff */
[----:B------:R-:W-:Y:S01]  /*5af0*/  @!UP0 UMOV UR4, UR9 ;  /* 0x0000000900048c82 */ /* 0x000fe20008000000 */
[----:B------:R-:W-:Y:S02]  /*5b00*/  UIADD3 UR9, UPT, UPT, -UR6, URZ, URZ ;  /* 0x000000ff06097290 */ /* 0x000fe4000fffe1ff */
[----:B------:R-:W-:Y:S02]  /*5b10*/  @!UP0 USHF.R.U32.HI UR4, URZ, UR41, UR4 ;  /* 0x00000029ff048299 */ /* 0x000fe40008011604 */
[----:B------:R-:W-:Y:S02]  /*5b20*/  UIMAD UR10, UR42, UR10, UR6 ;  /* 0x0000000a2a0a72a4 */ /* 0x000fe4000f8e0206 */
[----:B------:R-:W-:Y:S04]  /*5b30*/  @!UP0 USEL UR4, UR5, UR4, !UP2 ;  /* 0x0000000405048287 */ /* 0x000fe8000d000000 */
[----:B------:R-:W-:Y:S02]  /*5b40*/  @!UP0 UIMAD UR10, UR7, UR10, UR4 ;  /* 0x0000000a070a82a4 */ /* 0x000fe4000f8e0204 */
[----:B------:R-:W-:Y:S02]  /*5b50*/  @!UP0 UIADD3 UR11, UPT, UPT, UR11, -UR4, URZ ;  /* 0x800000040b0b8290 */ /* 0x000fe4000fffe0ff */
[----:B------:R-:W-:Y:S02]  /*5b60*/  UIMAD UR7, UR43, UR8, UR38 ;  /* 0x000000082b0772a4 */ /* 0x000fe4000f8e0226 */
[----:B------:R-:W-:Y:S02]  /*5b70*/  @!UP0 UIMAD UR6, UR11, UR42, UR5 ;  /* 0x0000002a0b0682a4 */ /* 0x000fe4000f8e0205 */
[----:B------:R-:W-:Y:S01]  /*5b80*/  UIMAD UR4, UR54, UR9, UR37 ;  /* 0x00000009360472a4 */ /* 0x000fe2000f8e0225 */
[----:B------:R-:W-:Y:S02]  /*5b90*/  @!UP0 UMOV UR5, UR10 ;  /* 0x0000000a00058c82 */ /* 0x000fe40008000000 */
[----:B------:R-:W-:Y:S02]  /*5ba0*/  UIMAD UR38, UR5, UR43, UR7 ;  /* 0x0000002b052672a4 */ /* 0x000fe4000f8e0207 */
[----:B------:R-:W-:Y:S11]  /*5bb0*/  UIMAD UR37, UR6, UR54, UR4 ;  /* 0x00000036062572a4 */ /* 0x000ff6000f8e0204 */
[----:B------:R-:W-:Y:S01]  /*5bc0*/  @!UPT UIADD3 URZ, UPT, UPT, URZ, URZ, URZ ;  /* 0x000000fffffff290 */ /* 0x000fe2000fffe0ff */
.L_x_98:
[----:B------:R-:W-:Y:S01]  /*5bd0*/  UISETP.NE.AND UP0, UPT, UR39, 0x1, UPT ;  /* 0x000000012700788c */ /* 0x000fe2000bf05270 */
[----:B------:R-:W-:Y:S10]  /*5be0*/  IADD3 R67, PT, PT, R67, 0x1, RZ ;  /* 0x0000000143437810 */ /* 0x000ff40007ffe0ff */
[----:B------:R-:W2:Y:S01]  /*5bf0*/  @!UP0 LDCU.128 UR12, c[0x0][0xb10] ;  /* 0x00016200ff0c87ac */ /* 0x000ea20008000c00 */
[----:B------:R-:W3:Y:S01]  /*5c00*/  @!UP0 LDCU UR5, c[0x0][0xb0c] ;  /* 0x00016180ff0587ac */ /* 0x000ee20008000800 */
[----:B------:R-:W4:Y:S01]  /*5c10*/  @!UP0 LDCU UR10, c[0x0][0xb20] ;  /* 0x00016400ff0a87ac */ /* 0x000f220008000800 */
[----:B--2---:R-:W-:Y:S02]  /*5c20*/  UIMAD.WIDE.U32 UR8, UR38, UR12, URZ ;  /* 0x0000000c260872a5 */ /* 0x004fe4000f8e00ff */
[----:B------:R-:W-:Y:S02]  /*5c30*/  UIMAD.WIDE.U32 UR6, UR37, UR15, URZ ;  /* 0x0000000f250672a5 */ /* 0x000fe4000f8e00ff */
[----:B------:R-:W-:Y:S03]  /*5c40*/  @!UP0 UISETP.NE.AND UP1, UPT, UR14, 0x1, UPT ;  /* 0x000000010e00888c */ /* 0x000fe6000bf25270 */
[----:B------:R-:W-:Y:S01]  /*5c50*/  @!UP0 UMOV UR4, UR9 ;  /* 0x0000000900048c82 */ /* 0x000fe20008000000 */
[----:B---3--:R-:W-:Y:S02]  /*5c60*/  @!UP0 UISETP.NE.AND UP2, UPT, UR5, 0x1, UPT ;  /* 0x000000010500888c */ /* 0x008fe4000bf45270 */
[----:B------:R-:W-:Y:S01]  /*5c70*/  @!UP0 USHF.R.U32.HI UR4, URZ, UR13, UR4 ;  /* 0x0000000dff048299 */ /* 0x000fe20008011604 */
[----:B------:R-:W-:Y:S02]  /*5c80*/  @!UP0 UMOV UR6, UR7 ;  /* 0x0000000700068c82 */ /* 0x000fe40008000000 */
[----:B----4-:R-:W-:Y:S02]  /*5c90*/  @!UP0 USHF.R.U32.HI UR6, URZ, UR10, UR6 ;  /* 0x0000000aff068299 */ /* 0x010fe40008011606 */
[----:B------:R-:W-:Y:S02]  /*5ca0*/  @!UP0 USEL UR7, UR38, UR4, !UP2 ;  /* 0x0000000426078287 */ /* 0x000fe4000d000000 */
[----:B------:R-:W-:Y:S04]  /*5cb0*/  @!UP0 USEL UR6, UR37, UR6, !UP1 ;  /* 0x0000000625068287 */ /* 0x000fe8000c800000 */
[----:B------:R-:W-:Y:S02]  /*5cc0*/  @!UP0 UIADD3 UR4, UPT, UPT, -UR7, UR6, URZ ;  /* 0x0000000607048290 */ /* 0x000fe4000fffe1ff */
[----:B------:R-:W-:Y:S02]  /*5cd0*/  @!UP0 UIADD3 UR6, UPT, UPT, UR7, -UR6, URZ ;  /* 0x8000000607068290 */ /* 0x000fe4000fffe0ff */
[----:B------:R-:W-:Y:S02]  /*5ce0*/  @!UP0 UIMAD UR38, UR4, UR5, UR38 ;  /* 0x00000005042682a4 */ /* 0x000fe4000f8e0226 */
[----:B------:R-:W-:Y:S02]  /*5cf0*/  @!UP0 UIMAD UR37, UR6, UR14, UR37 ;  /* 0x0000000e062582a4 */ /* 0x000fe4000f8e0225 */
[----:B------:R-:W-:Y:S09]  /*5d00*/  ULOP3.LUT UP0, URZ, UR62, 0x90, URZ, 0xc0, !UPT ;  /* 0x000000903eff7892 */ /* 0x000ff2000f80c0ff */
[----:B------:R-:W-:Y:S05]  /*5d10*/  BRA.U !UP0, `(.L_x_99) ;  /* 0x00000001087c7547 */ /* 0x000fea000b800000 */
[----:B------:R-:W2:Y:S01]  /*5d20*/  LDCU.64 UR8, c[0x4][0x80] ;  /* 0x01001000ff0877ac */ /* 0x000ea20008000a00 */
[----:B------:R-:W-:Y:S01]  /*5d30*/  MOV R16, 0x0 ;  /* 0x0000000000107802 */ /* 0x000fe20000000f00 */
[----:B------:R-:W-:Y:S02]  /*5d40*/  HFMA2 R12, -RZ, RZ, 0, 5.9604644775390625e-08 ;  /* 0x00000001ff0c7431 */ /* 0x000fe400000001ff */
[----:B------:R-:W-:Y:S01]  /*5d50*/  IMAD.MOV.U32 R8, RZ, RZ, 0x70 ;  /* 0x00000070ff087424 */ /* 0x000fe200078e00ff */
[----:B------:R3:W4:Y:S01]  /*5d60*/  LDC.64 R14, c[0x4][R16] ;  /* 0x01000000100e7b82 */ /* 0x0007220000000a00 */
[----:B------:R-:W1:Y:S01]  /*5d70*/  LDCU.64 UR6, c[0x4][0x88] ;  /* 0x01001100ff0677ac */ /* 0x000e620008000a00 */
[----:B------:R-:W-:Y:S01]  /*5d80*/  IMAD.MOV.U32 R13, RZ, RZ, RZ ;  /* 0x000000ffff0d7224 */ /* 0x000fe200078e00ff */
[----:B------:R-:W1:Y:S01]  /*5d90*/  LDCU.64 UR4, c[0x4][0x8] ;  /* 0x01000100ff0477ac */ /* 0x000e620008000a00 */
[----:B--2---:R-:W-:Y:S01]  /*5da0*/  MOV R5, UR9 ;  /* 0x0000000900057c02 */ /* 0x004fe20008000f00 */
[----:B------:R-:W-:Y:S01]  /*5db0*/  IMAD.U32 R4, RZ, RZ, UR8 ;  /* 0x00000008ff047e24 */ /* 0x000fe2000f8e00ff */
[----:B-1----:R-:W-:Y:S01]  /*5dc0*/  MOV R7, UR7 ;  /* 0x0000000700077c02 */ /* 0x002fe20008000f00 */
[----:B------:R-:W-:Y:S01]  /*5dd0*/  IMAD.U32 R6, RZ, RZ, UR6 ;  /* 0x00000006ff067e24 */ /* 0x000fe2000f8e00ff */
[----:B------:R-:W-:Y:S01]  /*5de0*/  MOV R11, UR5 ;  /* 0x00000005000b7c02 */ /* 0x000fe20008000f00 */
[----:B------:R-:W-:Y:S02]  /*5df0*/  IMAD.U32 R10, RZ, RZ, UR4 ;  /* 0x00000004ff0a7e24 */ /* 0x000fe4000f8e00ff */
[----:B------:R-:W-:Y:S07]  /*5e00*/  LEPC R20, `(.L_x_100) ;  /* 0x000000001014794e */ /* 0x000fee0000000000 */
[----:B---345:R-:W-:Y:S05]  /*5e10*/  CALL.ABS.NOINC R14 ;  /* 0x000000000e007343 */ /* 0x038fea0003c00000 */
.L_x_100:
[----:B------:R-:W1:Y:S01]  /*5e20*/  LDCU.64 UR8, c[0x4][0x80] ;  /* 0x01001000ff0877ac */ /* 0x000e620008000a00 */
[----:B------:R-:W2:Y:S01]  /*5e30*/  LDC.64 R16, c[0x4][R16] ;  /* 0x0100000010107b82 */ /* 0x000ea20000000a00 */
[----:B------:R-:W-:Y:S02]  /*5e40*/  HFMA2 R12, -RZ, RZ, 0, 5.9604644775390625e-08 ;  /* 0x00000001ff0c7431 */ /* 0x000fe400000001ff */
[----:B------:R-:W-:Y:S02]  /*5e50*/  IMAD.MOV.U32 R8, RZ, RZ, 0x70 ;  /* 0x00000070ff087424 */ /* 0x000fe400078e00ff */
[----:B------:R-:W-:Y:S01]  /*5e60*/  IMAD.MOV.U32 R13, RZ, RZ, RZ ;  /* 0x000000ffff0d7224 */ /* 0x000fe200078e00ff */
[----:B------:R-:W3:Y:S01]  /*5e70*/  LDCU.64 UR6, c[0x4][0x88] ;  /* 0x01001100ff0677ac */ /* 0x000ee20008000a00 */
[----:B------:R-:W4:Y:S01]  /*5e80*/  LDCU.64 UR4, c[0x4][0x8] ;  /* 0x01000100ff0477ac */ /* 0x000f220008000a00 */
[----:B-1----:R-:W-:Y:S02]  /*5e90*/  MOV R4, UR8 ;  /* 0x0000000800047c02 */ /* 0x002fe40008000f00 */
[----:B------:R-:W-:Y:S02]  /*5ea0*/  MOV R5, UR9 ;  /* 0x0000000900057c02 */ /* 0x000fe40008000f00 */
[----:B---3--:R-:W-:Y:S01]  /*5eb0*/  MOV R7, UR7 ;  /* 0x0000000700077c02 */ /* 0x008fe20008000f00 */
[----:B------:R-:W-:Y:S01]  /*5ec0*/  IMAD.U32 R6, RZ, RZ, UR6 ;  /* 0x00000006ff067e24 */ /* 0x000fe2000f8e00ff */
[----:B----4-:R-:W-:Y:S01]  /*5ed0*/  MOV R11, UR5 ;  /* 0x00000005000b7c02 */ /* 0x010fe20008000f00 */
[----:B------:R-:W-:Y:S02]  /*5ee0*/  IMAD.U32 R10, RZ, RZ, UR4 ;  /* 0x00000004ff0a7e24 */ /* 0x000fe4000f8e00ff */
[----:B------:R-:W-:Y:S07]  /*5ef0*/  LEPC R20, `(.L_x_99) ;  /* 0x000000001014794e */ /* 0x000fee0000000000 */
[----:B--2---:R-:W-:Y:S05]  /*5f00*/  CALL.ABS.NOINC R16 ;  /* 0x0000000010007343 */ /* 0x004fea0003c00000 */
.L_x_99:
[----:B------:R-:W-:Y:S01]  /*5f10*/  ISETP.NE.U32.AND P3, PT, R62, RZ, PT ;  /* 0x000000ff3e00720c */ /* 0x000fe20003f65070 */
[----:B------:R-:W-:Y:S01]  /*5f20*/  UISETP.NE.AND UP1, UPT, UR63, URZ, UPT ;  /* 0x000000ff3f00728c */ /* 0x000fe2000bf25270 */
[----:B------:R-:W-:Y:S02]  /*5f30*/  ISETP.NE.U32.AND P4, PT, R58, RZ, PT ;  /* 0x000000ff3a00720c */ /* 0x000fe40003f85070 */
[----:B------:R-:W-:Y:S02]  /*5f40*/  ISETP.NE.AND.EX P3, PT, R63, RZ, PT, P3 ;  /* 0x000000ff3f00720c */ /* 0x000fe40003f65330 */
[----:B------:R-:W-:Y:S02]  /*5f50*/  PLOP3.LUT P1, PT, PT, PT, PT, 0x8, 0x80 ;  /* 0x000000000080781c */ /* 0x000fe40003f2e170 */
[----:B------:R-:W-:Y:S02]  /*5f60*/  PLOP3.LUT P0, PT, PT, PT, UP1, 0x80, 0x8 ;  /* 0x000000000008781c */ /* 0x000fe40003f0f018 */
[----:B------:R-:W-:Y:S02]  /*5f70*/  ISETP.NE.AND.EX P4, PT, R59, RZ, PT, P4 ;  /* 0x000000ff3b00720c */ /* 0x000fe40003f85340 */
[----:B------:R-:W2:Y:S09]  /*5f80*/  @UP1 LDCU.64 UR4, c[0x0][0x888] ;  /* 0x00011100ff0417ac */ /* 0x000eb20008000a00 */
[----:B------:R-:W-:Y:S01]  /*5f90*/  @P0 PLOP3.LUT P1, PT, P3, PT, PT, 0x80, 0x8 ;  /* 0x000000000008081c */ /* 0x000fe20001f2f070 */
[----:B--2---:R-:W-:Y:S04]  /*5fa0*/  @UP1 UISETP.NE.U32.AND UP0, UPT, UR4, URZ, UPT ;  /* 0x000000ff0400128c */ /* 0x004fe8000bf05070 */
[----:B------:R-:W-:Y:S04]  /*5fb0*/  @UP1 UISETP.NE.AND.EX UP0, UPT, UR5, URZ, UPT, UP0 ;  /* 0x000000ff0500128c */ /* 0x000fe8000bf05300 */
[----:B------:R-:W-:Y:S01]  /*5fc0*/  @UP1 USEL UR4, URZ, 0xffffffff, UP0 ;  /* 0xffffffffff041887 */ /* 0x000fe20008000000 */
[----:B------:R-:W-:Y:S11]  /*5fd0*/  @!P3 BRA `(.L_x_101) ;  /* 0x000000000030b947 */ /* 0x000ff60003800000 */
[----:B------:R-:W-:Y:S01]  /*5fe0*/  ISETP.NE.U32.AND P2, PT, R60, RZ, PT ;  /* 0x000000ff3c00720c */ /* 0x000fe20003f45070 */
[----:B------:R-:W2:Y:S01]  /*5ff0*/  LDCU.64 UR6, c[0x0][0x358] ;  /* 0x00006b00ff0677ac */ /* 0x000ea20008000a00 */
[----:B------:R-:W-:Y:S02]  /*6000*/  IMAD.MOV.U32 R65, RZ, RZ, 0x1 ;  /* 0x00000001ff417424 */ /* 0x000fe400078e00ff */
[----:B------:R-:W-:Y:S11]  /*6010*/  ISETP.NE.AND.EX P2, PT, R61, RZ, PT, P2 ;  /* 0x000000ff3d00720c */ /* 0x000ff60003f45320 */
[----:B------:R-:W-:Y:S02]  /*6020*/  @!UPT UIADD3 URZ, UPT, UPT, URZ, URZ, URZ ;  /* 0x000000fffffff290 */ /* 0x000fe4000fffe0ff */
[----:B------:R-:W3:Y:S01]  /*6030*/  @P2 LDC.64 R4, c[0x0][0x888] ;  /* 0x00022200ff042b82 */ /* 0x000ee20000000a00 */
[----:B-1----:R-:W-:Y:S04]  /*6040*/  @P2 IMAD R0, R62, UR36, RZ ;  /* 0x000000243e002c24 */ /* 0x002fe8000f8e02ff */
[----:B---3--:R-:W-:Y:S04]  /*6050*/  @P2 IMAD.WIDE R4, R0, 0x4, R4 ;  /* 0x0000000400042825 */ /* 0x008fe800078e0204 */
[----:B------:R-:W-:Y:S01]  /*6060*/  HFMA2 R0, -RZ, RZ, 0, 5.9604644775390625e-08 ;  /* 0x00000001ff007431 */ /* 0x000fe200000001ff */
[----:B--2--5:R2:W5:Y:S04]  /*6070*/  @P2 LDG.E R42, desc[UR6][R4.64] ;  /* 0x00000006042a2981 */ /* 0x024568000c1e1900 */
[----:B------:R-:W-:Y:S01]  /*6080*/  @!P2 PRMT R65, R0, 0x7610, R65 ;  /* 0x000076100041a816 */ /* 0x000fe20000000041 */
[----:B--2---:R-:W3:Y:S06]  /*6090*/  @!P2 LDC R42, c[0x0][0x880] ;  /* 0x00022000ff2aab82 */ /* 0x004eec0000000800 */
.L_x_101:
[----:B------:R-:W-:Y:S05]  /*60a0*/  @!P4 BRA `(.L_x_102) ;  /* 0x000000000024c947 */ /* 0x000fea0003800000 */
[----:B------:R-:W-:Y:S01]  /*60b0*/  ISETP.NE.U32.AND P2, PT, R56, RZ, PT ;  /* 0x000000ff3800720c */ /* 0x000fe20003f45070 */
[----:B------:R-:W2:Y:S03]  /*60c0*/  LDCU.64 UR6, c[0x0][0x358] ;  /* 0x00006b00ff0677ac */ /* 0x000ea60008000a00 */
[----:B------:R-:W-:Y:S11]  /*60d0*/  ISETP.NE.AND.EX P2, PT, R57, RZ, PT, P2 ;  /* 0x000000ff3900720c */ /* 0x000ff60003f45320 */
[----:B------:R-:W-:Y:S02]  /*60e0*/  @!UPT UIADD3 URZ, UPT, UPT, URZ, URZ, URZ ;  /* 0x000000fffffff290 */ /* 0x000fe4000fffe0ff */
[----:B------:R-:W4:Y:S01]  /*60f0*/  @P2 LDC.64 R4, c[0x0][0x8a8] ;  /* 0x00022a00ff042b82 */ /* 0x000f220000000a00 */
[----:B-1----:R-:W-:Y:S04]  /*6100*/  @P2 IMAD R0, R58, UR36, RZ ;  /* 0x000000243a002c24 */ /* 0x002fe8000f8e02ff */
[----:B----4-:R-:W-:Y:S05]  /*6110*/  @P2 IMAD.WIDE R4, R0, 0x4, R4 ;  /* 0x0000000400042825 */ /* 0x010fea00078e0204 */
[----:B--2--5:R2:W5:Y:S02]  /*6120*/  @P2 LDG.E R41, desc[UR6][R4.64] ;  /* 0x0000000604292981 */ /* 0x024564000c1e1900 */
[----:B--2---:R-:W4:Y:S02]  /*6130*/  @!P2 LDC R41, c[0x0][0x8a0] ;  /* 0x00022800ff29ab82 */ /* 0x004f240000000800 */
.L_x_102:
[----:B---3-5:R-:W-:Y:S01]  /*6140*/  @P0 FSETP.NEU.AND P4, PT, R42, RZ, PT ;  /* 0x000000ff2a00020b */ /* 0x028fe20003f8d000 */
[----:B-1----:R-:W-:Y:S01]  /*6150*/  IMAD.U32 R0, RZ, RZ, UR4 ;  /* 0x00000004ff007e24 */ /* 0x002fe2000f8e00ff */
[----:B------:R-:W-:Y:S01]  /*6160*/  @P0 LOP3.LUT P2, RZ, R65, 0xff, RZ, 0xc0, !PT ;  /* 0x000000ff41ff0812 */ /* 0x000fe2000784c0ff */
[----:B------:R-:W-:Y:S01]  /*6170*/  BSSY B1, `(.L_x_103) ;  /* 0x0000034000017945 */ /* 0x000fe20003800000 */
[----:B------:R-:W-:Y:S02]  /*6180*/  @P0 SEL R3, RZ, 0xffffffff, P4 ;  /* 0xffffffffff030807 */ /* 0x000fe40002000000 */
[----:B------:R-:W-:Y:S02]  /*6190*/  CS2R R54, SRZ ;  /* 0x0000000000367805 */ /* 0x000fe4000001ff00 */
[----:B------:R-:W-:Y:S02]  /*61a0*/  LEA R17, R40, UR46, 0x3 ;  /* 0x0000002e28117c11 */ /* 0x000fe4000f8e18ff */
[----:B------:R-:W-:Y:S02]  /*61b0*/  CS2R R52, SRZ ;  /* 0x0000000000347805 */ /* 0x000fe4000001ff00 */
[----:B------:R-:W-:Y:S01]  /*61c0*/  @P1 SEL R3, R0, R3, !P2 ;  /* 0x0000000300031207 */ /* 0x000fe20005000000 */
[----:B------:R-:W-:Y:S01]  /*61d0*/  IMAD.U32 R0, RZ, RZ, UR45 ;  /* 0x0000002dff007e24 */ /* 0x000fe2000f8e00ff */
[----:B------:R-:W-:Y:S02]  /*61e0*/  PLOP3.LUT P5, PT, PT, PT, PT, 0x8, 0x80 ;  /* 0x000000000080781c */ /* 0x000fe40003fae170 */
[----:B------:R-:W-:Y:S02]  /*61f0*/  CS2R R46, SRZ ;  /* 0x00000000002e7805 */ /* 0x000fe4000001ff00 */
[----:B------:R-:W-:Y:S02]  /*6200*/  @P0 LOP3.LUT R3, R3, 0x1, RZ, 0xc0, !PT ;  /* 0x0000000103030812 */ /* 0x000fe400078ec0ff */
[----:B------:R-:W-:Y:S02]  /*6210*/  CS2R R44, SRZ ;  /* 0x00000000002c7805 */ /* 0x000fe4000001ff00 */
[----:B------:R-:W-:Y:S02]  /*6220*/  LEA R0, R0, UR46, 0x3 ;  /* 0x0000002e00007c11 */ /* 0x000fe4000f8e18ff */
[----:B------:R-:W-:Y:S02]  /*6230*/  CS2R R50, SRZ ;  /* 0x0000000000327805 */ /* 0x000fe4000001ff00 */
[----:B------:R-:W-:Y:S02]  /*6240*/  ISETP.NE.U32.OR P6, PT, R3, 0x1, !P0 ;  /* 0x000000010300780c */ /* 0x000fe400047c5470 */
[----:B------:R-:W-:Y:S02]  /*6250*/  CS2R R48, SRZ ;  /* 0x0000000000307805 */ /* 0x000fe4000001ff00 */
[----:B------:R-:W-:Y:S02]  /*6260*/  LOP3.LUT R3, R71, 0x1, RZ, 0x3c, !PT ;  /* 0x0000000147037812 */ /* 0x000fe400078e3cff */
[----:B------:R-:W-:Y:S07]  /*6270*/  P2R R73, PR, RZ, 0x40 ;  /* 0x00000040ff497803 */ /* 0x000fee0000000000 */
[----:B------:R-:W-:Y:S04]  /*6280*/  @P6 SHF.L.U32 R4, R3, 0x1f, RZ ;  /* 0x0000001f03046819 */ /* 0x000fe800000006ff */
[----:B------:R1:W2:Y:S02]  /*6290*/  @P6 SYNCS.PHASECHK.TRANS64.TRYWAIT P0, [R0+URZ+0xf0], R4 ;  /* 0x0000f004000065a7 */ /* 0x0002a400080011ff */
[----:B-1----:R-:W-:Y:S04]  /*62a0*/  SHF.L.U32 R4, R70, 0x1f, RZ ;  /* 0x0000001f46047819 */ /* 0x002fe800000006ff */
[----:B------:R1:W3:Y:S01]  /*62b0*/  SYNCS.PHASECHK.TRANS64.TRYWAIT P4, [R17+URZ+0x140], R4 ;  /* 0x00014004110075a7 */ /* 0x0002e200080811ff */
[----:B--2---:R-:W-:Y:S01]  /*62c0*/  @P6 PLOP3.LUT P5, PT, P0, PT, PT, 0x8, 0x80 ;  /* 0x000000000080681c */ /* 0x004fe200007ae170 */
[----:B------:R-:W-:Y:S01]  /*62d0*/  @!UPT UIADD3 URZ, UPT, UPT, URZ, URZ, URZ ;  /* 0x000000fffffff290 */ /* 0x000fe2000fffe0ff */
[----:B-1----:R-:W-:Y:S11]  /*62e0*/  @!P6 BRA `(.L_x_104) ;  /* 0x000000000070e947 */ /* 0x002ff60003800000 */
[----:B------:R-:W-:Y:S01]  /*62f0*/  ISETP.NE.U32.AND P0, PT, RZ, UR58, PT ;  /* 0x0000003aff007c0c */ /* 0x000fe2000bf05070 */
[----:B------:R-:W-:Y:S01]  /*6300*/  BSSY B0, `(.L_x_105) ;  /* 0x000000e000007945 */ /* 0x000fe20003800000 */
[----:B------:R-:W-:Y:S02]  /*6310*/  FSETP.NEU.AND P2, PT, R42, RZ, PT ;  /* 0x000000ff2a00720b */ /* 0x000fe40003f4d000 */
[----:B------:R-:W-:Y:S02]  /*6320*/  ISETP.NE.AND.EX P0, PT, RZ, UR59, PT, P0 ;  /* 0x0000003bff007c0c */ /* 0x000fe4000bf05300 */
[----:B------:R-:W-:Y:S02]  /*6330*/  LOP3.LUT P1, RZ, R65, 0xff, RZ, 0xc0, !PT ;  /* 0x000000ff41ff7812 */ /* 0x000fe4000782c0ff */
[----:B------:R-:W-:Y:S02]  /*6340*/  SEL R5, RZ, 0xffffffff, P2 ;  /* 0xffffffffff057807 */ /* 0x000fe40001000000 */
[----:B------:R-:W-:Y:S04]  /*6350*/  SEL R6, RZ, 0xffffffff, P0 ;  /* 0xffffffffff067807 */ /* 0x000fe80000000000 */
[----:B------:R-:W-:Y:S04]  /*6360*/  @P3 SEL R5, R6, R5, !P1 ;  /* 0x0000000506053207 */ /* 0x000fe80004800000 */
[----:B------:R-:W-:Y:S04]  /*6370*/  LOP3.LUT R5, R5, 0x1, RZ, 0xc0, !PT ;  /* 0x0000000105057812 */ /* 0x000fe800078ec0ff */
[----:B------:R-:W-:Y:S01]  /*6380*/  ISETP.NE.U32.AND P0, PT, R5, 0x1, PT ;  /* 0x000000010500780c */ /* 0x000fe20003f05070 */
[----:B------:R-:W-:Y:S01]  /*6390*/  IMAD.U32 R5, RZ, RZ, UR45 ;  /* 0x0000002dff057e24 */ /* 0x000fe2000f8e00ff */
[----:B------:R-:W-:Y:S11]  /*63a0*/  @!P5 BRA `(.L_x_106) ;  /* 0x00000000000cd947 */ /* 0x000ff60003800000 */
[----:B------:R-:W-:Y:S04]  /*63b0*/  SHF.L.U32 R3, R3, 0x1f, RZ ;  /* 0x0000001f03037819 */ /* 0x000fe800000006ff */
[----:B------:R-:W1:Y:S02]  /*63c0*/  SYNCS.PHASECHK.TRANS64.TRYWAIT P1, [R0+URZ+0xf0], R3 ;  /* 0x0000f003000075a7 */ /* 0x000e6400080211ff */
[----:B-1----:R-:W-:Y:S05]  /*63d0*/  @!P1 BRA `(.L_x_107) ;  /* 0x0000001c00689947 */ /* 0x002fea0003800000 */
.L_x_106:
[----:B------:R-:W-:Y:S05]  /*63e0*/  BSYNC B0 ;  /* 0x0000000000007941 */ /* 0x000fea0003800000 */
.L_x_105:
[----:B-1----:R-:W-:Y:S01]  /*63f0*/  @P0 IMAD R0, R5, 0xc00, R64 ;  /* 0x00000c0005000824 */ /* 0x002fe200078e0240 */
[----:B------:R-:W-:Y:S02]  /*6400*/  CS2R R50, SRZ ;  /* 0x0000000000327805 */ /* 0x000fe4000001ff00 */
[----:B------:R-:W-:Y:S02]  /*6410*/  CS2R R48, SRZ ;  /* 0x0000000000307805 */ /* 0x000fe4000001ff00 */
[----:B------:R-:W-:Y:S02]  /*6420*/  CS2R R46, SRZ ;  /* 0x00000000002e7805 */ /* 0x000fe4000001ff00 */
[----:B------:R-:W-:Y:S01]  /*6430*/  CS2R R44, SRZ ;  /* 0x00000000002c7805 */ /* 0x000fe2000001ff00 */
[----:B------:R-:W-:Y:S01]  /*6440*/  IMAD.MOV.U32 R54, RZ, RZ, RZ ;  /* 0x000000ffff367224 */ /* 0x000fe200078e00ff */
[----:B------:R-:W-:Y:S02]  /*6450*/  CS2R R52, SRZ ;  /* 0x0000000000347805 */ /* 0x000fe4000001ff00 */
[----:B------:R-:W-:Y:S01]  /*6460*/  @P0 LEA R0, R0, UR46, 0x1 ;  /* 0x0000002e00000c11 */ /* 0x000fe2000f8e08ff */
[----:B------:R-:W-:Y:S05]  /*6470*/  @P0 WARPSYNC.ALL ;  /* 0x0000000000000948 */ /* 0x000fea0003800000 */
[----:B------:R1:W2:Y:S04]  /*6480*/  @P0 LDSM.16.M88.4 R48, [R0+0x200] ;  /* 0x000200000030083b */ /* 0x0002a80000000200 */
[----:B------:R1:W1:Y:S04]  /*6490*/  @P0 LDSM.16.M88.4 R44, [R0+0xa00] ;  /* 0x000a0000002c083b */ /* 0x0002680000000200 */
[----:B------:R1:W1:Y:S02]  /*64a0*/  @P0 LDSM.16.M88.4 R52, [R0+0x1200] ;  /* 0x001200000034083b */ /* 0x0002640000000200 */
.L_x_104:
[----:B------:R-:W-:Y:S05]  /*64b0*/  BSYNC B1 ;  /* 0x0000000000017941 */ /* 0x000fea0003800000 */
.L_x_103:
[----:B-1----:R-:W-:Y:S04]  /*64c0*/  LEA.HI R0, R40, R40, RZ, 0x1 ;  /* 0x0000002828007211 */ /* 0x002fe800078f08ff */
[----:B------:R-:W-:Y:S02]  /*64d0*/  SHF.R.U32.HI R3, RZ, 0x1, R0 ;  /* 0x00000001ff037819 */ /* 0x000fe40000011600 */
[----:B------:R-:W-:Y:S03]  /*64e0*/  LOP3.LUT R0, R0, 0xffe, RZ, 0xc0, !PT ;  /* 0x00000ffe00007812 */ /* 0x000fe600078ec0ff */
[----:B------:R-:W-:Y:S02]  /*64f0*/  IMAD R3, R3, 0x30, R2 ;  /* 0x0000003003037824 */ /* 0x000fe400078e0202 */
[----:B------:R-:W-:Y:S04]  /*6500*/  IMAD.IADD R0, R40, 0x1, -R0 ;  /* 0x0000000128007824 */ /* 0x000fe800078e0a00 */
[----:B------:R-:W-:Y:S05]  /*6510*/  IMAD R16, R0, 0x100000, R3 ;  /* 0x0010000000107824 */ /* 0x000fea00078e0203 */
[----:B------:R-:W-:Y:S04]  /*6520*/  SHF.R.U32.HI R0, RZ, 0x15, R16 ;  /* 0x00000015ff007819 */ /* 0x000fe80000011610 */
[----:B------:R-:W-:Y:S01]  /*6530*/  LOP3.LUT P0, RZ, R0, 0x3, R66, 0x48, !PT ;  /* 0x0000000300ff7812 */ /* 0x000fe20007804842 */
[----:B------:R-:W-:Y:S01]  /*6540*/  @!UPT UIADD3 URZ, UPT, UPT, URZ, URZ, URZ ;  /* 0x000000fffffff290 */ /* 0x000fe2000fffe0ff */
[----:B---3--:R-:W-:Y:S11]  /*6550*/  @P4 BRA `(.L_x_108) ;  /* 0x0000000000084947 */ /* 0x008ff60003800000 */
[----:B------:R-:W1:Y:S02]  /*6560*/  SYNCS.PHASECHK.TRANS64.TRYWAIT P1, [R17+URZ+0x140], R4 ;  /* 0x00014004110075a7 */ /* 0x000e6400080211ff */
[----:B-1----:R-:W-:Y:S05]  /*6570*/  @!P1 BRA `(.L_x_109) ;  /* 0x0000001c00149947 */ /* 0x002fea0003800000 */
.L_x_108:
[----:B------:R-:W-:Y:S05]  /*6580*/  @!P0 BRA `(.L_x_110) ;  /* 0x0000000000408947 */ /* 0x000fea0003800000 */
[----:B------:R-:W3:Y:S01]  /*6590*/  LDCU.64 UR8, c[0x4][0x70] ;  /* 0x01000e00ff0877ac */ /* 0x000ee20008000a00 */
[----:B------:R-:W-:Y:S01]  /*65a0*/  MOV R15, 0x0 ;  /* 0x00000000000f7802 */ /* 0x000fe20000000f00 */
[----:B------:R-:W-:Y:S02]  /*65b0*/  HFMA2 R12, -RZ, RZ, 0, 5.9604644775390625e-08 ;  /* 0x00000001ff0c7431 */ /* 0x000fe400000001ff */
[----:B------:R-:W-:Y:S02]  /*65c0*/  IMAD.MOV.U32 R8, RZ, RZ, 0x192 ;  /* 0x00000192ff087424 */ /* 0x000fe400078e00ff */
[----:B------:R-:W-:Y:S01]  /*65d0*/  IMAD.MOV.U32 R13, RZ, RZ, RZ ;  /* 0x000000ffff0d7224 */ /* 0x000fe200078e00ff */
[----:B------:R-:W5:Y:S01]  /*65e0*/  LDCU.64 UR6, c[0x4][0x78] ;  /* 0x01000f00ff0677ac */ /* 0x000f620008000a00 */
[----:B------:R-:W2:Y:S01]  /*65f0*/  LDC.64 R14, c[0x4][R15] ;  /* 0x010000000f0e7b82 */ /* 0x000ea20000000a00 */
[----:B------:R-:W4:Y:S01]  /*6600*/  LDCU.64 UR4, c[0x4][0x10] ;  /* 0x01000200ff0477ac */ /* 0x000f220008000a00 */
[----:B---3--:R-:W-:Y:S01]  /*6610*/  MOV R5, UR9 ;  /* 0x0000000900057c02 */ /* 0x008fe20008000f00 */
[----:B-1----:R-:W-:Y:S01]  /*6620*/  IMAD.U32 R4, RZ, RZ, UR8 ;  /* 0x00000008ff047e24 */ /* 0x002fe2000f8e00ff */
[----:B-----5:R-:W-:Y:S01]  /*6630*/  MOV R7, UR7 ;  /* 0x0000000700077c02 */ /* 0x020fe20008000f00 */
[----:B------:R-:W-:Y:S01]  /*6640*/  IMAD.U32 R6, RZ, RZ, UR6 ;  /* 0x00000006ff067e24 */ /* 0x000fe2000f8e00ff */
[----:B----4-:R-:W-:Y:S01]  /*6650*/  MOV R11, UR5 ;  /* 0x00000005000b7c02 */ /* 0x010fe20008000f00 */
[----:B------:R-:W-:Y:S02]  /*6660*/  IMAD.U32 R10, RZ, RZ, UR4 ;  /* 0x00000004ff0a7e24 */ /* 0x000fe4000f8e00ff */
[----:B------:R-:W-:Y:S07]  /*6670*/  LEPC R20, `(.L_x_110) ;  /* 0x000000001014794e */ /* 0x000fee0000000000 */
[----:B--2---:R-:W-:Y:S05]  /*6680*/  CALL.ABS.NOINC R14 ;  /* 0x000000000e007343 */ /* 0x004fea0003c00000 */
.L_x_110:
[----:B------:R-:W-:Y:S05]  /*6690*/  WARPSYNC.ALL ;  /* 0x0000000000007948 */ /* 0x000fea0003800000 */
[C---:B------:R-:W-:Y:S01]  /*66a0*/  R2UR UR4, R16.reuse ;  /* 0x00000000100472ca */ /* 0x040fe200000e0000 */
[----:B------:R-:W-:Y:S05]  /*66b0*/  VIADD R0, R16, 0x10 ;  /* 0x0000001010007836 */ /* 0x000fea0000000000 */
[----:B------:R-:W-:Y:S04]  /*66c0*/  SHF.R.U32.HI R0, RZ, 0x15, R0 ;  /* 0x00000015ff007819 */ /* 0x000fe80000011600 */
[----:B------:R-:W-:Y:S03]  /*66d0*/  LOP3.LUT P0, RZ, R0, 0x3, R66, 0x48, !PT ;  /* 0x0000000300ff7812 */ /* 0x000fe60007804842 */
[----:B------:R-:W3:Y:S10]  /*66e0*/  LDTM.16dp256bit.x2 R32, tmem[UR4] ;  /* 0x00000004002079ee */ /* 0x000ef400080a0000 */
[----:B---3--:R-:W-:Y:S05]  /*66f0*/  @!P0 BRA `(.L_x_111) ;  /* 0x0000000000408947 */ /* 0x008fea0003800000 */
        /* <DEDUP_REMOVED lines=16> */
.L_x_111:
[----:B------:R-:W-:Y:S05]  /*6800*/  WARPSYNC.ALL ;  /* 0x0000000000007948 */ /* 0x000fea0003800000 */
[C---:B------:R-:W-:Y:S01]  /*6810*/  R2UR UR4, R16.reuse ;  /* 0x00000000100472ca */ /* 0x040fe200000e0000 */
[----:B------:R-:W-:Y:S05]  /*6820*/  VIADD R0, R16, 0x20 ;  /* 0x0000002010007836 */ /* 0x000fea0000000000 */
[----:B------:R-:W-:Y:S04]  /*6830*/  SHF.R.U32.HI R0, RZ, 0x15, R0 ;  /* 0x00000015ff007819 */ /* 0x000fe80000011600 */
[----:B------:R-:W-:Y:S03]  /*6840*/  LOP3.LUT P0, RZ, R0, 0x3, R66, 0x48, !PT ;  /* 0x0000000300ff7812 */ /* 0x000fe60007804842 */
[----:B------:R-:W3:Y:S10]  /*6850*/  LDTM.16dp256bit.x2 R24, tmem[UR4+0x10] ;  /* 0x00001004001879ee */ /* 0x000ef400080a0000 */
        /* <DEDUP_REMOVED lines=17> */
.L_x_112:
[----:B------:R-:W-:Y:S01]  /*6970*/  ISETP.NE.AND P0, PT, R72, RZ, PT ;  /* 0x000000ff4800720c */ /* 0x000fe20003f05270 */
[----:B------:R-:W-:Y:S05]  /*6980*/  WARPSYNC.ALL ;  /* 0x0000000000007948 */ /* 0x000fea0003800000 */
[----:B------:R-:W-:Y:S01]  /*6990*/  R2UR UR4, R16 ;  /* 0x00000000100472ca */ /* 0x000fe200000e0000 */
[C---:B----4-:R-:W-:Y:S01]  /*69a0*/  FMUL R0, R41.reuse, R32 ;  /* 0x0000002029007220 */ /* 0x050fe20000400000 */
[C---:B--2---:R-:W-:Y:S01]  /*69b0*/  SHF.L.U32 R32, R48.reuse, 0x10, RZ ;  /* 0x0000001030207819 */ /* 0x044fe200000006ff */
[C---:B------:R-:W-:Y:S01]  /*69c0*/  FMUL R3, R41.reuse, R33 ;  /* 0x0000002129037220 */ /* 0x040fe20000400000 */
[----:B------:R-:W-:Y:S01]  /*69d0*/  LOP3.LUT R33, R48, 0xffff0000, RZ, 0xc0, !PT ;  /* 0xffff000030217812 */ /* 0x000fe200078ec0ff */
[----:B------:R-:W-:Y:S01]  /*69e0*/  FMUL R12, R41, R34 ;  /* 0x00000022290c7220 */ /* 0x000fe20000400000 */
[----:B------:R-:W-:Y:S01]  /*69f0*/  SHF.L.U32 R34, R49, 0x10, RZ ;  /* 0x0000001031227819 */ /* 0x000fe200000006ff */
[----:B------:R-:W-:Y:S01]  /*6a00*/  FMUL R13, R41, R35 ;  /* 0x00000023290d7220 */ /* 0x000fe20000400000 */
[----:B------:R-:W-:Y:S01]  /*6a10*/  LOP3.LUT R35, R49, 0xffff0000, RZ, 0xc0, !PT ;  /* 0xffff000031237812 */ /* 0x000fe200078ec0ff */
[----:B------:R-:W-:Y:S01]  /*6a20*/  FMUL R14, R41, R36 ;  /* 0x00000024290e7220 */ /* 0x000fe20000400000 */
[----:B------:R-:W-:Y:S01]  /*6a30*/  R2UR UR5, R17 ;  /* 0x00000000110572ca */ /* 0x000fe200000e0000 */
[----:B------:R-:W-:Y:S01]  /*6a40*/  FFMA R0, R42, R32, R0 ;  /* 0x000000202a007223 */ /* 0x000fe20000000000 */
[C---:B------:R-:W-:Y:S01]  /*6a50*/  SHF.L.U32 R36, R50.reuse, 0x10, RZ ;  /* 0x0000001032247819 */ /* 0x040fe200000006ff */
[----:B-1----:R-:W1:Y:S01]  /*6a60*/  LDTM.16dp256bit.x2 R4, tmem[UR4+0x20] ;  /* 0x00002004000479ee */ /* 0x002e6200080a0000 */
[----:B------:R-:W-:Y:S01]  /*6a70*/  SHF.L.U32 R43, R47, 0x10, RZ ;  /* 0x000000102f2b7819 */ /* 0x000fe200000006ff */
[C---:B------:R-:W-:Y:S01]  /*6a80*/  FMUL R15, R41.reuse, R37 ;  /* 0x00000025290f7220 */ /* 0x040fe20000400000 */
[----:B------:R-:W-:Y:S01]  /*6a90*/  LOP3.LUT R37, R50, 0xffff0000, RZ, 0xc0, !PT ;  /* 0xffff000032257812 */ /* 0x000fe200078ec0ff */
[----:B------:R-:W-:Y:S01]  /*6aa0*/  FMUL R16, R41, R38 ;  /* 0x0000002629107220 */ /* 0x000fe20000400000 */
[----:B------:R-:W-:Y:S01]  /*6ab0*/  SHF.L.U32 R38, R51, 0x10, RZ ;  /* 0x0000001033267819 */ /* 0x000fe200000006ff */
[C---:B------:R-:W-:Y:S01]  /*6ac0*/  FFMA R3, R42.reuse, R33, R3 ;  /* 0x000000212a037223 */ /* 0x040fe20000000003 */
[----:B------:R-:W-:Y:S01]  /*6ad0*/  LOP3.LUT R48, R53, 0xffff0000, RZ, 0xc0, !PT ;  /* 0xffff000035307812 */ /* 0x000fe200078ec0ff */
[----:B------:R-:W-:Y:S01]  /*6ae0*/  FMUL R17, R41, R39 ;  /* 0x0000002729117220 */ /* 0x000fe20000400000 */
[----:B------:R-:W-:Y:S01]  /*6af0*/  LOP3.LUT R39, R51, 0xffff0000, RZ, 0xc0, !PT ;  /* 0xffff000033277812 */ /* 0x000fe200078ec0ff */
[----:B------:R-:W-:Y:S01]  /*6b00*/  FFMA R12, R42, R34, R12 ;  /* 0x000000222a0c7223 */ /* 0x000fe2000000000c */
[----:B------:R-:W-:Y:S01]  /*6b10*/  F2FP.BF16.F32.PACK_AB R32, R3, R0 ;  /* 0x000000000320723e */ /* 0x000fe200000010ff */
[C---:B------:R-:W-:Y:S01]  /*6b20*/  FMUL R20, R41.reuse, R26 ;  /* 0x0000001a29147220 */ /* 0x040fe20000400000 */
[----:B------:R-:W-:Y:S01]  /*6b30*/  SHF.L.U32 R26, R44, 0x10, RZ ;  /* 0x000000102c1a7819 */ /* 0x000fe200000006ff */
[----:B------:R-:W-:Y:S01]  /*6b40*/  FFMA R13, R42, R35, R13 ;  /* 0x000000232a0d7223 */ /* 0x000fe2000000000d */
[----:B------:R-:W-:Y:S01]  /*6b50*/  MOV R0, UR45 ;  /* 0x0000002d00007c02 */ /* 0x000fe20008000f00 */
[----:B------:R-:W-:Y:S01]  /*6b60*/  FMUL R21, R41, R27 ;  /* 0x0000001b29157220 */ /* 0x000fe20000400000 */
[----:B------:R-:W-:Y:S01]  /*6b70*/  LOP3.LUT R27, R44, 0xffff0000, RZ, 0xc0, !PT ;  /* 0xffff00002c1b7812 */ /* 0x000fe200078ec0ff */
[C---:B------:R-:W-:Y:S01]  /*6b80*/  FFMA R14, R42.reuse, R36, R14 ;  /* 0x000000242a0e7223 */ /* 0x040fe2000000000e */
[----:B------:R-:W-:Y:S01]  /*6b90*/  LOP3.LUT R44, R47, 0xffff0000, RZ, 0xc0, !PT ;  /* 0xffff00002f2c7812 */ /* 0x000fe200078ec0ff */
[----:B------:R-:W-:Y:S01]  /*6ba0*/  FMUL R18, R41, R24 ;  /* 0x0000001829127220 */ /* 0x000fe20000400000 */
[----:B------:R-:W-:Y:S01]  /*6bb0*/  SHF.L.U32 R47, R53, 0x10, RZ ;  /* 0x00000010352f7819 */ /* 0x000fe200000006ff */
[----:B------:R-:W-:Y:S01]  /*6bc0*/  FMUL R22, R41, R28 ;  /* 0x0000001c29167220 */ /* 0x000fe20000400000 */
[----:B------:R-:W-:Y:S01]  /*6bd0*/  SHF.L.U32 R28, R45, 0x10, RZ ;  /* 0x000000102d1c7819 */ /* 0x000fe200000006ff */
[----:B------:R-:W-:Y:S01]  /*6be0*/  FFMA R15, R42, R37, R15 ;  /* 0x000000252a0f7223 */ /* 0x000fe2000000000f */
[C---:B------:R-:W-:Y:S01]  /*6bf0*/  SHF.L.U32 R49, R54.reuse, 0x10, RZ ;  /* 0x0000001036317819 */ /* 0x040fe200000006ff */
[C---:B------:R-:W-:Y:S01]  /*6c00*/  FMUL R19, R41.reuse, R25 ;  /* 0x0000001929137220 */ /* 0x040fe20000400000 */
[----:B------:R-:W-:Y:S01]  /*6c10*/  LOP3.LUT R50, R54, 0xffff0000, RZ, 0xc0, !PT ;  /* 0xffff000036327812 */ /* 0x000fe200078ec0ff */
[----:B------:R-:W-:Y:S01]  /*6c20*/  FMUL R23, R41, R29 ;  /* 0x0000001d29177220 */ /* 0x000fe20000400000 */
[----:B------:R-:W-:Y:S01]  /*6c30*/  LOP3.LUT R29, R45, 0xffff0000, RZ, 0xc0, !PT ;  /* 0xffff00002d1d7812 */ /* 0x000fe200078ec0ff */
[----:B------:R-:W-:Y:S01]  /*6c40*/  FFMA R16, R42, R38, R16 ;  /* 0x000000262a107223 */ /* 0x000fe20000000010 */
[----:B------:R-:W-:Y:S01]  /*6c50*/  SHF.L.U32 R45, R52, 0x10, RZ ;  /* 0x00000010342d7819 */ /* 0x000fe200000006ff */
[----:B------:R-:W-:Y:S01]  /*6c60*/  FMUL R24, R41, R30 ;  /* 0x0000001e29187220 */ /* 0x000fe20000400000 */
[----:B------:R-:W-:Y:S01]  /*6c70*/  SHF.L.U32 R30, R46, 0x10, RZ ;  /* 0x000000102e1e7819 */ /* 0x000fe200000006ff */
[----:B------:R-:W-:Y:S01]  /*6c80*/  FFMA R17, R42, R39, R17 ;  /* 0x000000272a117223 */ /* 0x000fe20000000011 */
[----:B------:R-:W-:Y:S01]  /*6c90*/  SHF.L.U32 R51, R55, 0x10, RZ ;  /* 0x0000001037337819 */ /* 0x000fe200000006ff */
[----:B------:R-:W-:Y:S01]  /*6ca0*/  FMUL R25, R41, R31 ;  /* 0x0000001f29197220 */ /* 0x000fe20000400000 */
[----:B------:R-:W-:Y:S01]  /*6cb0*/  LOP3.LUT R31, R46, 0xffff0000, RZ, 0xc0, !PT ;  /* 0xffff00002e1f7812 */ /* 0x000fe200078ec0ff */
[----:B------:R-:W-:Y:S01]  /*6cc0*/  FFMA R18, R42, R26, R18 ;  /* 0x0000001a2a127223 */ /* 0x000fe20000000012 */
[----:B------:R-:W-:Y:S01]  /*6cd0*/  LOP3.LUT R46, R52, 0xffff0000, RZ, 0xc0, !PT ;  /* 0xffff0000342e7812 */ /* 0x000fe200078ec0ff */
[C---:B------:R-:W-:Y:S01]  /*6ce0*/  FFMA R19, R42.reuse, R27, R19 ;  /* 0x0000001b2a137223 */ /* 0x040fe20000000013 */
[----:B------:R-:W-:Y:S01]  /*6cf0*/  LOP3.LUT R52, R55, 0xffff0000, RZ, 0xc0, !PT ;  /* 0xffff000037347812 */ /* 0x000fe200078ec0ff */
[C---:B------:R-:W-:Y:S01]  /*6d00*/  FFMA R20, R42.reuse, R28, R20 ;  /* 0x0000001c2a147223 */ /* 0x040fe20000000014 */
[C---:B------:R-:W-:Y:S01]  /*6d10*/  FFMA R21, R42.reuse, R29, R21 ;  /* 0x0000001d2a157223 */ /* 0x040fe20000000015 */
[C---:B------:R-:W-:Y:S01]  /*6d20*/  FFMA R22, R42.reuse, R30, R22 ;  /* 0x0000001e2a167223 */ /* 0x040fe20000000016 */
[----:B------:R-:W-:Y:S01]  /*6d30*/  UIADD3 UR4, UPT, UPT, UR5, 0x160, URZ ;  /* 0x0000016005047890 */ /* 0x000fe2000fffe0ff */
[C---:B-1----:R-:W-:Y:S01]  /*6d40*/  FMUL R4, R41.reuse, R4 ;  /* 0x0000000429047220 */ /* 0x042fe20000400000 */
[C---:B------:R-:W-:Y:S01]  /*6d50*/  FFMA R23, R42.reuse, R31, R23 ;  /* 0x0000001f2a177223 */ /* 0x040fe20000000017 */
[C---:B------:R-:W-:Y:S01]  /*6d60*/  FMUL R5, R41.reuse, R5 ;  /* 0x0000000529057220 */ /* 0x040fe20000400000 */
[C---:B------:R-:W-:Y:S01]  /*6d70*/  FFMA R24, R42.reuse, R43, R24 ;  /* 0x0000002b2a187223 */ /* 0x040fe20000000018 */
[C---:B------:R-:W-:Y:S01]  /*6d80*/  FMUL R6, R41.reuse, R6 ;  /* 0x0000000629067220 */ /* 0x040fe20000400000 */
[----:B------:R-:W-:Y:S01]  /*6d90*/  FFMA R25, R42, R44, R25 ;  /* 0x0000002c2a197223 */ /* 0x000fe20000000019 */
[----:B------:R-:W-:Y:S02]  /*6da0*/  IMAD R0, R0, 0xc00, R64 ;  /* 0x00000c0000007824 */ /* 0x000fe400078e0240 */
[C---:B------:R-:W-:Y:S01]  /*6db0*/  FMUL R7, R41.reuse, R7 ;  /* 0x0000000729077220 */ /* 0x040fe20000400000 */
[----:B------:R-:W-:Y:S01]  /*6dc0*/  UPRMT UR4, UR44, 0x654, UR4 ;  /* 0x000006542c047896 */ /* 0x000fe20008000004 */
[C---:B------:R-:W-:Y:S01]  /*6dd0*/  FFMA R4, R42.reuse, R45, R4 ;  /* 0x0000002d2a047223 */ /* 0x040fe20000000004 */
[C---:B------:R-:W-:Y:S01]  /*6de0*/  FMUL R8, R41.reuse, R8 ;  /* 0x0000000829087220 */ /* 0x040fe20000400000 */
[C---:B------:R-:W-:Y:S01]  /*6df0*/  FFMA R5, R42.reuse, R46, R5 ;  /* 0x0000002e2a057223 */ /* 0x040fe20000000005 */
[C---:B------:R-:W-:Y:S01]  /*6e00*/  FMUL R9, R41.reuse, R9 ;  /* 0x0000000929097220 */ /* 0x040fe20000400000 */
[C---:B------:R-:W-:Y:S01]  /*6e10*/  FFMA R6, R42.reuse, R47, R6 ;  /* 0x0000002f2a067223 */ /* 0x040fe20000000006 */
[C---:B------:R-:W-:Y:S01]  /*6e20*/  FMUL R10, R41.reuse, R10 ;  /* 0x0000000a290a7220 */ /* 0x040fe20000400000 */
[C---:B------:R-:W-:Y:S01]  /*6e30*/  FFMA R7, R42.reuse, R48, R7 ;  /* 0x000000302a077223 */ /* 0x040fe20000000007 */
[----:B------:R-:W-:Y:S01]  /*6e40*/  FMUL R11, R41, R11 ;  /* 0x0000000b290b7220 */ /* 0x000fe20000400000 */
[----:B------:R-:W-:Y:S01]  /*6e50*/  F2FP.BF16.F32.PACK_AB R33, R13, R12 ;  /* 0x0000000c0d21723e */ /* 0x000fe200000010ff */
[C---:B------:R-:W-:Y:S01]  /*6e60*/  FFMA R8, R42.reuse, R49, R8 ;  /* 0x000000312a087223 */ /* 0x040fe20000000008 */
[----:B------:R-:W-:Y:S01]  /*6e70*/  F2FP.BF16.F32.PACK_AB R34, R15, R14 ;  /* 0x0000000e0f22723e */ /* 0x000fe200000010ff */
[C---:B------:R-:W-:Y:S01]  /*6e80*/  FFMA R9, R42.reuse, R50, R9 ;  /* 0x000000322a097223 */ /* 0x040fe20000000009 */
[----:B------:R-:W-:Y:S01]  /*6e90*/  F2FP.BF16.F32.PACK_AB R35, R17, R16 ;  /* 0x000000101123723e */ /* 0x000fe200000010ff */
[----:B------:R-:W-:Y:S01]  /*6ea0*/  FFMA R10, R42, R51, R10 ;  /* 0x000000332a0a7223 */ /* 0x000fe2000000000a */
[----:B------:R-:W-:Y:S01]  /*6eb0*/  LEA R0, R0, UR46, 0x1 ;  /* 0x0000002e00007c11 */ /* 0x000fe2000f8e08ff */
[----:B------:R-:W-:Y:S01]  /*6ec0*/  FFMA R11, R42, R52, R11 ;  /* 0x000000342a0b7223 */ /* 0x000fe2000000000b */
[----:B------:R-:W-:Y:S01]  /*6ed0*/  F2FP.BF16.F32.PACK_AB R12, R19, R18 ;  /* 0x00000012130c723e */ /* 0x000fe200000010ff */
[----:B------:R-:W-:Y:S01]  /*6ee0*/  NOP ;  /* 0x0000000000007918 */ /* 0x000fe20000000000 */
[----:B------:R-:W-:Y:S01]  /*6ef0*/  F2FP.BF16.F32.PACK_AB R13, R21, R20 ;  /* 0x00000014150d723e */ /* 0x000fe200000010ff */
[----:B------:R-:W-:Y:S01]  /*6f00*/  SYNCS.ARRIVE.TRANS64.RED.A1T0 RZ, [UR4], RZ ;  /* 0x000000ffffff79a7 */ /* 0x000fe20008100404 */
[----:B------:R1:W-:Y:S01]  /*6f10*/  STSM.16.M88.4 [R0+0x200], R32 ;  /* 0x0002002000007844 */ /* 0x0003e20000000200 */
[----:B------:R-:W-:Y:S01]  /*6f20*/  F2FP.BF16.F32.PACK_AB R14, R23, R22 ;  /* 0x00000016170e723e */ /* 0x000fe200000010ff */
[----:B------:R-:W-:Y:S01]  /*6f30*/  UIADD3 UR7, UPT, UPT, UR45, 0x1, URZ ;  /* 0x000000012d077890 */ /* 0x000fe2000fffe0ff */
[----:B------:R-:W-:Y:S01]  /*6f40*/  F2FP.BF16.F32.PACK_AB R15, R25, R24 ;  /* 0x00000018190f723e */ /* 0x000fe200000010ff */
[----:B------:R-:W-:Y:S01]  /*6f50*/  BSSY.RECONVERGENT B0, `(.L_x_113) ;  /* 0x0000023000007945 */ /* 0x000fe20003800200 */
[----:B------:R-:W-:Y:S02]  /*6f60*/  F2FP.BF16.F32.PACK_AB R4, R5, R4 ;  /* 0x000000040504723e */ /* 0x000fe400000010ff */
[----:B------:R-:W-:Y:S01]  /*6f70*/  F2FP.BF16.F32.PACK_AB R5, R7, R6 ;  /* 0x000000060705723e */ /* 0x000fe200000010ff */
[----:B------:R1:W-:Y:S01]  /*6f80*/  STSM.16.M88.4 [R0+0xa00], R12 ;  /* 0x000a000c00007844 */ /* 0x0003e20000000200 */
[----:B------:R-:W-:Y:S02]  /*6f90*/  F2FP.BF16.F32.PACK_AB R6, R9, R8 ;  /* 0x000000080906723e */ /* 0x000fe400000010ff */
[----:B------:R-:W-:Y:S05]  /*6fa0*/  F2FP.BF16.F32.PACK_AB R7, R11, R10 ;  /* 0x0000000a0b07723e */ /* 0x000fea00000010ff */
[----:B------:R1:W-:Y:S01]  /*6fb0*/  STSM.16.M88.4 [R0+0x1200], R4 ;  /* 0x0012000400007844 */ /* 0x0003e20000000200 */
[----:B------:R-:W-:Y:S01]  /*6fc0*/  @!PT LDS RZ, [RZ] ;  /* 0x00000000fffff984 */ /* 0x000fe20000000800 */
[----:B------:R-:W-:Y:S01]  /*6fd0*/  @!PT LDS RZ, [RZ] ;  /* 0x00000000fffff984 */ /* 0x000fe20000000800 */
[----:B------:R-:W-:Y:S01]  /*6fe0*/  @!PT LDS RZ, [RZ] ;  /* 0x00000000fffff984 */ /* 0x000fe20000000800 */
[----:B------:R-:W-:Y:S01]  /*6ff0*/  @!PT LDS RZ, [RZ] ;  /* 0x00000000fffff984 */ /* 0x000fe20000000800 */
[----:B------:R2:W-:Y:S07]  /*7000*/  MEMBAR.ALL.CTA ;  /* 0x0000000000007992 */ /* 0x0005ee0000008000 */
[----:B--2---:R-:W2:Y:S02]  /*7010*/  FENCE.VIEW.ASYNC.S ;  /* 0x00000000000073c6 */ /* 0x004ea40000000000 */
[----:B--2---:R-:W-:Y:S06]  /*7020*/  BAR.SYNC.DEFER_BLOCKING 0x1, 0x80 ;  /* 0x0042000000007b1d */ /* 0x004fec0000010000 */
[----:B------:R-:W-:Y:S05]  /*7030*/  @P0 BRA `(.L_x_114) ;  /* 0x0000000000500947 */ /* 0x000fea0003800000 */
[----:B------:R-:W2:Y:S01]  /*7040*/  LDCU.64 UR12, c[0x0][0x348] ;  /* 0x00006900ff0c77ac */ /* 0x000ea20008000a00 */
[----:B------:R-:W-:Y:S02]  /*7050*/  UIMAD UR6, UR45, 0x1800, UR46 ;  /* 0x000018002d0678a4 */ /* 0x000fe4000f8e022e */
[----:B------:R-:W-:Y:S02]  /*7060*/  UIMAD UR9, UR47, 0x30, URZ ;  /* 0x000000302f0978a4 */ /* 0x000fe4000f8e02ff */
[----:B------:R-:W-:Y:S02]  /*7070*/  USHF.L.U32 UR10, UR48, 0x6, URZ ;  /* 0x00000006300a7899 */ /* 0x000fe400080006ff */
[----:B------:R-:W-:Y:S01]  /*7080*/  UIADD3 UR8, UPT, UPT, UR6, 0x200, URZ ;  /* 0x0000020006087890 */ /* 0x000fe2000fffe0ff */
[----:B------:R-:W-:Y:S01]  /*7090*/  UMOV UR11, UR36 ;  /* 0x00000024000b7c82 */ /* 0x000fe20008000000 */
[----:B------:R-:W-:Y:S02]  /*70a0*/  UIADD3 UR17, UPT, UPT, UR9, 0x10, URZ ;  /* 0x0000001009117890 */ /* 0x000fe4000fffe0ff */
[----:B------:R-:W-:Y:S01]  /*70b0*/  UIADD3 UR16, UPT, UPT, UR6, 0xa00, URZ ;  /* 0x00000a0006107890 */ /* 0x000fe2000fffe0ff */
[----:B------:R-:W-:Y:S01]  /*70c0*/  UMOV UR19, UR36 ;  /* 0x0000002400137c82 */ /* 0x000fe20008000000 */
[----:B--2---:R-:W-:Y:S01]  /*70d0*/  UIADD3 UR4, UP0, UPT, UR12, 0x680, URZ ;  /* 0x000006800c047890 */ /* 0x004fe2000ff1e0ff */
[----:B------:R-:W-:Y:S01]  /*70e0*/  UMOV UR18, UR10 ;  /* 0x0000000a00127c82 */ /* 0x000fe20008000000 */
[----:B------:R-:W-:Y:S02]  /*70f0*/  UIADD3 UR12, UPT, UPT, UR6, 0x1200, URZ ;  /* 0x00001200060c7890 */ /* 0x000fe4000fffe0ff */
[----:B------:R-:W-:Y:S02]  /*7100*/  UIADD3.X UR5, UPT, UPT, URZ, UR13, URZ, UP0, !UPT ;  /* 0x0000000dff057290 */ /* 0x000fe400087fe4ff */
[----:B------:R-:W-:Y:S01]  /*7110*/  UIADD3 UR13, UPT, UPT, UR9, 0x20, URZ ;  /* 0x00000020090d7890 */ /* 0x000fe2000fffe0ff */
[----:B------:R-:W-:Y:S01]  /*7120*/  UMOV UR15, UR36 ;  /* 0x00000024000f7c82 */ /* 0x000fe20008000000 */
[----:B------:R-:W-:Y:S05]  /*7130*/  UMOV UR14, UR10 ;  /* 0x0000000a000e7c82 */ /* 0x000fea0008000000 */
[----:B------:R2:W-:Y:S01]  /*7140*/  UTMASTG.3D [UR8], [UR4] ;  /* 0x00000008040073b5 */ /* 0x0005e20008010000 */
[----:B------:R2:W-:Y:S01]  /*7150*/  UTMASTG.3D [UR16], [UR4] ;  /* 0x00000010040073b5 */ /* 0x0005e20008010000 */
[----:B------:R2:W-:Y:S02]  /*7160*/  UTMASTG.3D [UR12], [UR4] ;  /* 0x0000000c040073b5 */ /* 0x0005e40008010000 */
[----:B--2---:R0:W-:Y:S02]  /*7170*/  UTMACMDFLUSH ;  /* 0x00000000000079b7 */ /* 0x0041e40000000000 */
.L_x_114:
[----:B------:R-:W-:Y:S05]  /*7180*/  BSYNC.RECONVERGENT B0 ;  /* 0x0000000000007941 */ /* 0x000fea0003800200 */
.L_x_113:
[----:B------:R-:W-:Y:S04]  /*7190*/  BSSY.RECONVERGENT B0, `(.L_x_115) ;  /* 0x0000003000007945 */ /* 0x000fe80003800200 */
[----:B------:R-:W-:Y:S05]  /*71a0*/  @P0 BRA `(.L_x_116) ;  /* 0x0000000000040947 */ /* 0x000fea0003800000 */
[----:B------:R-:W-:Y:S04]  /*71b0*/  DEPBAR.LE SB0, 0x0 ;  /* 0x000080000000791a */ /* 0x000fe80000000000 */
.L_x_116:
[----:B------:R-:W-:Y:S05]  /*71c0*/  BSYNC.RECONVERGENT B0 ;  /* 0x0000000000007941 */ /* 0x000fea0003800200 */
.L_x_115:
[----:B------:R-:W-:Y:S01]  /*71d0*/  BAR.SYNC.DEFER_BLOCKING 0x1, 0x80 ;  /* 0x0042000000007b1d */ /* 0x000fe20000010000 */
[----:B------:R-:W-:Y:S01]  /*71e0*/  UIADD3 UR49, UPT, UPT, UR49, 0x1, URZ ;  /* 0x0000000131317890 */ /* 0x000fe2000fffe0ff */
[----:B------:R-:W-:Y:S03]  /*71f0*/  IADD3 R40, PT, PT, R40, 0x1, RZ ;  /* 0x0000000128287810 */ /* 0x000fe60007ffe0ff */
[----:B------:R-:W-:Y:S09]  /*7200*/  UISETP.NE.AND UP0, UPT, UR49, URZ, UPT ;  /* 0x000000ff3100728c */ /* 0x000ff2000bf05270 */
[----:B------:R-:W-:Y:S05]  /*7210*/  BRA.U !UP0, `(.L_x_117) ;  /* 0x0000000108287547 */ /* 0x000fea000b800000 */
[----:B------:R-:W-:Y:S01]  /*7220*/  ISETP.NE.AND P0, PT, R73, RZ, PT ;  /* 0x000000ff4900720c */ /* 0x000fe20003f05270 */
[----:B-1----:R-:W1:Y:S11]  /*7230*/  S2R R0, SR_CgaCtaId ;  /* 0x0000000000007919 */ /* 0x002e760000008800 */
[----:B------:R-:W-:Y:S01]  /*7240*/  @!UPT UIADD3 URZ, UPT, UPT, URZ, URZ, URZ ;  /* 0x000000fffffff290 */ /* 0x000fe2000fffe0ff */
[C---:B------:R-:W-:Y:S01]  /*7250*/  @P0 LEA R3, R68.reuse, UR46, 0x3 ;  /* 0x0000002e44030c11 */ /* 0x040fe2000f8e18ff */
[----:B------:R-:W-:Y:S04]  /*7260*/  VIADD R68, R68, 0x1 ;  /* 0x0000000144447836 */ /* 0x000fe80000000000 */
[----:B------:R-:W-:Y:S05]  /*7270*/  @P0 VIADD R3, R3, 0x100 ;  /* 0x0000010003030836 */ /* 0x000fea0000000000 */
[----:B-1----:R-:W-:Y:S04]  /*7280*/  @P0 PRMT R0, R0, 0x654, R3 ;  /* 0x0000065400000816 */ /* 0x002fe80000000003 */
[----:B------:R2:W-:Y:S01]  /*7290*/  @P0 SYNCS.ARRIVE.TRANS64.RED.A1T0 RZ, [R0+URZ], RZ ;  /* 0x000000ff00ff09a7 */ /* 0x0005e200081004ff */
[C---:B------:R-:W-:Y:S04]  /*72a0*/  ISETP.NE.AND P0, PT, R68.reuse, 0x2, PT ;  /* 0x000000024400780c */ /* 0x040fe80003f05270 */
[----:B------:R-:W-:Y:S09]  /*72b0*/  SEL R68, R68, RZ, P0 ;  /* 0x000000ff44447207 */ /* 0x000ff20000000000 */
.L_x_117:
[----:B------:R-:W-:Y:S01]  /*72c0*/  ISETP.NE.AND P0, PT, R67, 0x2, PT ;  /* 0x000000024300780c */ /* 0x000fe20003f05270 */
[----:B------:R-:W-:Y:S01]  /*72d0*/  UISETP.NE.AND UP1, UPT, UR56, URZ, UPT ;  /* 0x000000ff3800728c */ /* 0x000fe2000bf25270 */
[----:B------:R-:W-:Y:S01]  /*72e0*/  ISETP.NE.AND P1, PT, R40, 0x4, PT ;  /* 0x000000042800780c */ /* 0x000fe20003f25270 */
[----:B------:R-:W-:Y:S01]  /*72f0*/  UISETP.NE.AND UP0, UPT, UR7, 0x2, UPT ;  /* 0x000000020700788c */ /* 0x000fe2000bf05270 */
[----:B------:R-:W-:Y:S01]  /*7300*/  SEL R3, RZ, 0x1, P0 ;  /* 0x00000001ff037807 */ /* 0x000fe20000000000 */
[----:B------:R-:W-:Y:S01]  /*7310*/  UIADD3 UR47, UPT, UPT, UR37, UR60, URZ ;  /* 0x0000003c252f7290 */ /* 0x000fe2000fffe0ff */
[----:B-12---:R-:W-:Y:S01]  /*7320*/  SEL R0, RZ, 0x1, P1 ;  /* 0x00000001ff007807 */ /* 0x006fe20000800000 */
[----:B------:R-:W-:Y:S01]  /*7330*/  USEL UR4, URZ, 0x1, UP0 ;  /* 0x00000001ff047887 */ /* 0x000fe20008000000 */
[----:B------:R-:W-:Y:S01]  /*7340*/  LOP3.LUT R69, R69, R3, RZ, 0x3c, !PT ;  /* 0x0000000345457212 */ /* 0x000fe200078e3cff */
[----:B------:R-:W-:Y:S01]  /*7350*/  UIADD3 UR48, UPT, UPT, UR38, UR61, URZ ;  /* 0x0000003d26307290 */ /* 0x000fe2000fffe0ff */
[----:B------:R-:W-:Y:S01]  /*7360*/  LOP3.LUT R70, R70, R0, RZ, 0x3c, !PT ;  /* 0x0000000046467212 */ /* 0x000fe200078e3cff */
[----:B------:R-:W-:Y:S01]  /*7370*/  USEL UR45, UR7, URZ, UP0 ;  /* 0x000000ff072d7287 */ /* 0x000fe20008000000 */
[----:B------:R-:W-:Y:S01]  /*7380*/  SEL R67, R67, RZ, P0 ;  /* 0x000000ff43437207 */ /* 0x000fe20000000000 */
[----:B------:R-:W-:Y:S01]  /*7390*/  UMOV UR36, UR57 ;  /* 0x0000003900247c82 */ /* 0x000fe20008000000 */
[----:B------:R-:W-:Y:S02]  /*73a0*/  SEL R40, R40, RZ, P1 ;  /* 0x000000ff28287207 */ /* 0x000fe40000800000 */
[----:B------:R-:W-:Y:S01]  /*73b0*/  LOP3.LUT R71, R71, UR4, RZ, 0x3c, !PT ;  /* 0x0000000447477c12 */ /* 0x000fe2000f8e3cff */
[----:B------:R-:W-:Y:S06]  /*73c0*/  BRA.U UP1, `(.L_x_118) ;  /* 0xffffffe101b47547 */ /* 0x000fec000b83ffff */
[----:B------:R-:W-:-:S09]  /*73d0*/  UISETP.NE.AND UP0, UPT, UR63, URZ, UPT ;  /* 0x000000ff3f00728c */ /* 0x000fd2000bf05270 */
[----:B------:R-:W-:Y:S05]  /*73e0*/  BRA.U !UP0, `(.L_x_119) ;  /* 0x0000000108487547 */ /* 0x000fea000b800000 */
[----:B------:R-:W1:Y:S02]  /*73f0*/  LDCU.64 UR4, c[0x0][0x890] ;  /* 0x00011200ff0477ac */ /* 0x000e640008000a00 */
[----:B-1----:R-:W-:-:S04]  /*7400*/  UISETP.NE.U32.AND UP0, UPT, UR4, URZ, UPT ;  /* 0x000000ff0400728c */ /* 0x002fc8000bf05070 */
[----:B------:R-:W-:-:S09]  /*7410*/  UISETP.NE.AND.EX UP0, UPT, UR5, URZ, UPT, UP0 ;  /* 0x000000ff0500728c */ /* 0x000fd2000bf05300 */
[----:B------:R-:W-:Y:S05]  /*7420*/  BRA.U UP0, `(.L_x_120) ;  /* 0x00000001000c7547 */ /* 0x000fea000b800000 */
[----:B------:R-:W-:-:S13]  /*7430*/  FSETP.NEU.AND P0, PT, R42, RZ, PT ;  /* 0x000000ff2a00720b */ /* 0x000fda0003f0d000 */
[----:B------:R-:W-:Y:S05]  /*7440*/  @!P0 EXIT ;  /* 0x000000000000894d */ /* 0x000fea0003800000 */
[----:B------:R-:W-:Y:S05]  /*7450*/  BRA `(.L_x_119) ;  /* 0x00000000002c7947 */ /* 0x000fea0003800000 */
.L_x_120:
[----:B------:R-:W-:Y:S01]  /*7460*/  LOP3.LUT P0, RZ, R65, 0xff, RZ, 0xc0, !PT ;  /* 0x000000ff41ff7812 */ /* 0x000fe2000780c0ff */
[----:B------:R-:W-:-:S12]  /*7470*/  BSSY.RECONVERGENT B0, `(.L_x_119) ;  /* 0x0000009000007945 */ /* 0x000fd80003800200 */
[----:B------:R-:W-:Y:S05]  /*7480*/  @P0 BRA `(.L_x_121) ;  /* 0x0000000000140947 */ /* 0x000fea0003800000 */
[----:B------:R-:W1:Y:S02]  /*7490*/  LDCU.64 UR4, c[0x0][0x888] ;  /* 0x00011100ff0477ac */ /* 0x000e640008000a00 */
[----:B-1----:R-:W-:-:S04]  /*74a0*/  ISETP.NE.U32.AND P0, PT, RZ, UR4, PT ;  /* 0x00000004ff007c0c */ /* 0x002fc8000bf05070 */
[----:B------:R-:W-:-:S13]  /*74b0*/  ISETP.NE.AND.EX P0, PT, RZ, UR5, PT, P0 ;  /* 0x00000005ff007c0c */ /* 0x000fda000bf05300 */
[----:B------:R-:W-:Y:S05]  /*74c0*/  @!P0 EXIT ;  /* 0x000000000000894d */ /* 0x000fea0003800000 */
[----:B------:R-:W-:Y:S05]  /*74d0*/  BRA `(.L_x_122) ;  /* 0x0000000000087947 */ /* 0x000fea0003800000 */
.L_x_121:
[----:B------:R-:W-:-:S13]  /*74e0*/  FSETP.NEU.AND P0, PT, R42, RZ, PT ;  /* 0x000000ff2a00720b */ /* 0x000fda0003f0d000 */
[----:B------:R-:W-:Y:S05]  /*74f0*/  @!P0 EXIT ;  /* 0x000000000000894d */ /* 0x000fea0003800000 */
.L_x_122:
[----:B------:R-:W-:Y:S05]  /*7500*/  BSYNC.RECONVERGENT B0 ;  /* 0x0000000000007941 */ /* 0x000fea0003800200 */
.L_x_119:
[----:B------:R-:W-:-:S04]  /*7510*/  DEPBAR.LE SB0, 0x0 ;  /* 0x000080000000791a */ /* 0x000fc80000000000 */
[----:B------:R-:W-:Y:S05]  /*7520*/  EXIT ;  /* 0x000000000000794d */ /* 0x000fea0003800000 */
.L_x_25:
[----:B-1----:R1:W2:Y:S02]  /*7530*/  SYNCS.PHASECHK.TRANS64.TRYWAIT P0, [R0+URZ+0x190], R2 ;  /* 0x00019002000075a7 */ /* 0x0022a400080011ff */
[----:B--2---:R-:W-:Y:S05]  /*7540*/  @!P0 NANOSLEEP.SYNCS 0x989680 ;  /* 0x009896800000895d */ /* 0x004fea0003900000 */
[----:B------:R-:W2:Y:S02]  /*7550*/  @!P0 SYNCS.PHASECHK.TRANS64 P0, [R0+URZ+0x190], R2 ;  /* 0x00019002000085a7 */ /* 0x000ea400080010ff */
[----:B--2---:R-:W-:Y:S05]  /*7560*/  @!P0 BRA `(.L_x_25) ;  /* 0xfffffffc00f08947 */ /* 0x004fea000383ffff */
[----:B------:R-:W-:Y:S05]  /*7570*/  BRA `(.L_x_123) ;  /* 0xffffffa4001c7947 */ /* 0x000fea000383ffff */
.L_x_28:
[----:B-1----:R-:W-:Y:S07]  /*7580*/  MOV R0, UR33 ;  /* 0x0000002100007c02 */ /* 0x002fee0008000f00 */
.L_x_124:
[----:B-1----:R1:W2:Y:S02]  /*7590*/  SYNCS.PHASECHK.TRANS64.TRYWAIT P0, [R0+URZ+0x78], R3 ;  /* 0x00007803000075a7 */ /* 0x0022a400080011ff */
[----:B--2---:R-:W-:Y:S05]  /*75a0*/  @!P0 NANOSLEEP.SYNCS 0x989680 ;  /* 0x009896800000895d */ /* 0x004fea0003900000 */
[----:B------:R-:W2:Y:S02]  /*75b0*/  @!P0 SYNCS.PHASECHK.TRANS64 P0, [R0+URZ+0x78], R3 ;  /* 0x00007803000085a7 */ /* 0x000ea400080010ff */
[----:B--2---:R-:W-:Y:S05]  /*75c0*/  @!P0 BRA `(.L_x_124) ;  /* 0xfffffffc00f08947 */ /* 0x004fea000383ffff */
[----:B------:R-:W-:Y:S05]  /*75d0*/  BRA `(.L_x_27) ;  /* 0xffffffa4005c7947 */ /* 0x000fea000383ffff */
.L_x_35:
[----:B-1----:R-:W-:Y:S07]  /*75e0*/  MOV R0, UR9 ;  /* 0x0000000900007c02 */ /* 0x002fee0008000f00 */
.L_x_125:
[----:B-1----:R1:W2:Y:S02]  /*75f0*/  SYNCS.PHASECHK.TRANS64.TRYWAIT P0, [R0+URZ+0x78], R3 ;  /* 0x00007803000075a7 */ /* 0x0022a400080011ff */
[----:B--2---:R-:W-:Y:S05]  /*7600*/  @!P0 NANOSLEEP.SYNCS 0x989680 ;  /* 0x009896800000895d */ /* 0x004fea0003900000 */
[----:B------:R-:W2:Y:S02]  /*7610*/  @!P0 SYNCS.PHASECHK.TRANS64 P0, [R0+URZ+0x78], R3 ;  /* 0x00007803000085a7 */ /* 0x000ea400080010ff */
[----:B--2---:R-:W-:Y:S05]  /*7620*/  @!P0 BRA `(.L_x_125) ;  /* 0xfffffffc00f08947 */ /* 0x004fea000383ffff */
[----:B------:R-:W-:Y:S05]  /*7630*/  BRA `(.L_x_34) ;  /* 0xffffffa8001c7947 */ /* 0x000fea000383ffff */
.L_x_40:
[----:B-1----:R1:W2:Y:S02]  /*7640*/  SYNCS.PHASECHK.TRANS64.TRYWAIT P0, [R3+URZ+0x120], R0 ;  /* 0x00012000030075a7 */ /* 0x0022a400080011ff */
[----:B--2---:R-:W-:Y:S05]  /*7650*/  @!P0 NANOSLEEP.SYNCS 0x989680 ;  /* 0x009896800000895d */ /* 0x004fea0003900000 */
[----:B------:R-:W2:Y:S02]  /*7660*/  @!P0 SYNCS.PHASECHK.TRANS64 P0, [R3+URZ+0x120], R0 ;  /* 0x00012000030085a7 */ /* 0x000ea400080010ff */
[----:B--2---:R-:W-:Y:S05]  /*7670*/  @!P0 BRA `(.L_x_40) ;  /* 0xfffffffc00f08947 */ /* 0x004fea000383ffff */
[----:B------:R-:W-:Y:S05]  /*7680*/  BRA `(.L_x_126) ;  /* 0xffffffa800bc7947 */ /* 0x000fea000383ffff */
.L_x_44:
[----:B------:R-:W-:-:S07]  /*7690*/  MOV R0, UR4 ;  /* 0x0000000400007c02 */ /* 0x000fce0008000f00 */
.L_x_127:
[----:B-1----:R1:W2:Y:S02]  /*76a0*/  SYNCS.PHASECHK.TRANS64.TRYWAIT P0, [R0+URZ], R2 ;  /* 0x00000002000075a7 */ /* 0x0022a400080011ff */
[----:B--2---:R-:W-:Y:S05]  /*76b0*/  @!P0 NANOSLEEP.SYNCS 0x989680 ;  /* 0x009896800000895d */ /* 0x004fea0003900000 */
[----:B------:R-:W2:Y:S02]  /*76c0*/  @!P0 SYNCS.PHASECHK.TRANS64 P0, [R0+URZ], R2 ;  /* 0x00000002000085a7 */ /* 0x000ea400080010ff */
[----:B--2---:R-:W-:Y:S05]  /*76d0*/  @!P0 BRA `(.L_x_127) ;  /* 0xfffffffc00f08947 */ /* 0x004fea000383ffff */
[----:B------:R-:W-:Y:S05]  /*76e0*/  BRA `(.L_x_128) ;  /* 0xffffffb000607947 */ /* 0x000fea000383ffff */
.L_x_45:
[----:B------:R-:W-:-:S07]  /*76f0*/  MOV R0, UR5 ;  /* 0x0000000500007c02 */ /* 0x000fce0008000f00 */
.L_x_129:
[----:B-1----:R1:W2:Y:S02]  /*7700*/  SYNCS.PHASECHK.TRANS64.TRYWAIT P0, [R0+URZ], R3 ;  /* 0x00000003000075a7 */ /* 0x0022a400080011ff */
[----:B--2---:R-:W-:Y:S05]  /*7710*/  @!P0 NANOSLEEP.SYNCS 0x989680 ;  /* 0x009896800000895d */ /* 0x004fea0003900000 */
[----:B------:R-:W2:Y:S02]  /*7720*/  @!P0 SYNCS.PHASECHK.TRANS64 P0, [R0+URZ], R3 ;  /* 0x00000003000085a7 */ /* 0x000ea400080010ff */
[----:B--2---:R-:W-:Y:S05]  /*7730*/  @!P0 BRA `(.L_x_129) ;  /* 0xfffffffc00f08947 */ /* 0x004fea000383ffff */
[----:B------:R-:W-:Y:S05]  /*7740*/  BRA `(.L_x_130) ;  /* 0xffffffb0006c7947 */ /* 0x000fea000383ffff */
.L_x_46:
[----:B------:R-:W-:-:S07]  /*7750*/  MOV R0, UR5 ;  /* 0x0000000500007c02 */ /* 0x000fce0008000f00 */
.L_x_131:
[----:B-1----:R1:W2:Y:S02]  /*7760*/  SYNCS.PHASECHK.TRANS64.TRYWAIT P0, [R0+URZ], R3 ;  /* 0x00000003000075a7 */ /* 0x0022a400080011ff */
[----:B--2---:R-:W-:Y:S05]  /*7770*/  @!P0 NANOSLEEP.SYNCS 0x989680 ;  /* 0x009896800000895d */ /* 0x004fea0003900000 */
[----:B------:R-:W2:Y:S02]  /*7780*/  @!P0 SYNCS.PHASECHK.TRANS64 P0, [R0+URZ], R3 ;  /* 0x00000003000085a7 */ /* 0x000ea400080010ff */
[----:B--2---:R-:W-:Y:S05]  /*7790*/  @!P0 BRA `(.L_x_131) ;  /* 0xfffffffc00f08947 */ /* 0x004fea000383ffff */
[----:B------:R-:W-:Y:S05]  /*77a0*/  BRA `(.L_x_132) ;  /* 0xffffffb000787947 */ /* 0x000fea000383ffff */
.L_x_47:
[----:B------:R-:W-:-:S07]  /*77b0*/  MOV R0, UR5 ;  /* 0x0000000500007c02 */ /* 0x000fce0008000f00 */
.L_x_133:
[----:B-1----:R1:W2:Y:S02]  /*77c0*/  SYNCS.PHASECHK.TRANS64.TRYWAIT P0, [R0+URZ], R3 ;  /* 0x00000003000075a7 */ /* 0x0022a400080011ff */
[----:B--2---:R-:W-:Y:S05]  /*77d0*/  @!P0 NANOSLEEP.SYNCS 0x989680 ;  /* 0x009896800000895d */ /* 0x004fea0003900000 */
[----:B------:R-:W2:Y:S02]  /*77e0*/  @!P0 SYNCS.PHASECHK.TRANS64 P0, [R0+URZ], R3 ;  /* 0x00000003000085a7 */ /* 0x000ea400080010ff */
[----:B--2---:R-:W-:Y:S05]  /*77f0*/  @!P0 BRA `(.L_x_133) ;  /* 0xfffffffc00f08947 */ /* 0x004fea000383ffff */
[----:B------:R-:W-:Y:S05]  /*7800*/  BRA `(.L_x_134) ;  /* 0xffffffb000847947 */ /* 0x000fea000383ffff */
.L_x_48:
[----:B------:R-:W-:-:S07]  /*7810*/  MOV R0, UR5 ;  /* 0x0000000500007c02 */ /* 0x000fce0008000f00 */
.L_x_135:
[----:B-1----:R1:W2:Y:S02]  /*7820*/  SYNCS.PHASECHK.TRANS64.TRYWAIT P0, [R0+URZ], R3 ;  /* 0x00000003000075a7 */ /* 0x0022a400080011ff */
[----:B--2---:R-:W-:Y:S05]  /*7830*/  @!P0 NANOSLEEP.SYNCS 0x989680 ;  /* 0x009896800000895d */ /* 0x004fea0003900000 */
[----:B------:R-:W2:Y:S02]  /*7840*/  @!P0 SYNCS.PHASECHK.TRANS64 P0, [R0+URZ], R3 ;  /* 0x00000003000085a7 */ /* 0x000ea400080010ff */
[----:B--2---:R-:W-:Y:S05]  /*7850*/  @!P0 BRA `(.L_x_135) ;  /* 0xfffffffc00f08947 */ /* 0x004fea000383ffff */
[----:B------:R-:W-:Y:S05]  /*7860*/  BRA `(.L_x_136) ;  /* 0xffffffb000907947 */ /* 0x000fea000383ffff */
.L_x_49:
[----:B------:R-:W-:-:S07]  /*7870*/  MOV R0, UR5 ;  /* 0x0000000500007c02 */ /* 0x000fce0008000f00 */
.L_x_137:
[----:B-1----:R1:W2:Y:S02]  /*7880*/  SYNCS.PHASECHK.TRANS64.TRYWAIT P0, [R0+URZ], R3 ;  /* 0x00000003000075a7 */ /* 0x0022a400080011ff */
[----:B--2---:R-:W-:Y:S05]  /*7890*/  @!P0 NANOSLEEP.SYNCS 0x989680 ;  /* 0x009896800000895d */ /* 0x004fea0003900000 */
[----:B------:R-:W2:Y:S02]  /*78a0*/  @!P0 SYNCS.PHASECHK.TRANS64 P0, [R0+URZ], R3 ;  /* 0x00000003000085a7 */ /* 0x000ea400080010ff */
[----:B--2---:R-:W-:Y:S05]  /*78b0*/  @!P0 BRA `(.L_x_137) ;  /* 0xfffffffc00f08947 */ /* 0x004fea000383ffff */
[----:B------:R-:W-:Y:S05]  /*78c0*/  BRA `(.L_x_138) ;  /* 0xffffffb0009c7947 */ /* 0x000fea000383ffff */
.L_x_50:
[----:B------:R-:W-:-:S07]  /*78d0*/  MOV R0, UR5 ;  /* 0x0000000500007c02 */ /* 0x000fce0008000f00 */
.L_x_139:
[----:B-1----:R1:W2:Y:S02]  /*78e0*/  SYNCS.PHASECHK.TRANS64.TRYWAIT P0, [R0+URZ], R3 ;  /* 0x00000003000075a7 */ /* 0x0022a400080011ff */
[----:B--2---:R-:W-:Y:S05]  /*78f0*/  @!P0 NANOSLEEP.SYNCS 0x989680 ;  /* 0x009896800000895d */ /* 0x004fea0003900000 */
[----:B------:R-:W2:Y:S02]  /*7900*/  @!P0 SYNCS.PHASECHK.TRANS64 P0, [R0+URZ], R3 ;  /* 0x00000003000085a7 */ /* 0x000ea400080010ff */
[----:B--2---:R-:W-:Y:S05]  /*7910*/  @!P0 BRA `(.L_x_139) ;  /* 0xfffffffc00f08947 */ /* 0x004fea000383ffff */
[----:B------:R-:W-:Y:S05]  /*7920*/  BRA `(.L_x_140) ;  /* 0xffffffb000a87947 */ /* 0x000fea000383ffff */
.L_x_51:
[----:B------:R-:W-:-:S07]  /*7930*/  MOV R0, UR5 ;  /* 0x0000000500007c02 */ /* 0x000fce0008000f00 */
.L_x_141:
[----:B-1----:R1:W2:Y:S02]  /*7940*/  SYNCS.PHASECHK.TRANS64.TRYWAIT P0, [R0+URZ], R3 ;  /* 0x00000003000075a7 */ /* 0x0022a400080011ff */
[----:B--2---:R-:W-:Y:S05]  /*7950*/  @!P0 NANOSLEEP.SYNCS 0x989680 ;  /* 0x009896800000895d */ /* 0x004fea0003900000 */
[----:B------:R-:W2:Y:S02]  /*7960*/  @!P0 SYNCS.PHASECHK.TRANS64 P0, [R0+URZ], R3 ;  /* 0x00000003000085a7 */ /* 0x000ea400080010ff */
[----:B--2---:R-:W-:Y:S05]  /*7970*/  @!P0 BRA `(.L_x_141) ;  /* 0xfffffffc00f08947 */ /* 0x004fea000383ffff */
[----:B------:R-:W-:Y:S05]  /*7980*/  BRA `(.L_x_142) ;  /* 0xffffffb000b47947 */ /* 0x000fea000383ffff */
.L_x_52:
[----:B------:R-:W-:-:S07]  /*7990*/  MOV R0, UR5 ;  /* 0x0000000500007c02 */ /* 0x000fce0008000f00 */
.L_x_143:
[----:B-1----:R1:W2:Y:S02]  /*79a0*/  SYNCS.PHASECHK.TRANS64.TRYWAIT P0, [R0+URZ], R3 ;  /* 0x00000003000075a7 */ /* 0x0022a400080011ff */
[----:B--2---:R-:W-:Y:S05]  /*79b0*/  @!P0 NANOSLEEP.SYNCS 0x989680 ;  /* 0x009896800000895d */ /* 0x004fea0003900000 */
[----:B------:R-:W2:Y:S02]  /*79c0*/  @!P0 SYNCS.PHASECHK.TRANS64 P0, [R0+URZ], R3 ;  /* 0x00000003000085a7 */ /* 0x000ea400080010ff */
[----:B--2---:R-:W-:Y:S05]  /*79d0*/  @!P0 BRA `(.L_x_143) ;  /* 0xfffffffc00f08947 */ /* 0x004fea000383ffff */
[----:B------:R-:W-:Y:S05]  /*79e0*/  BRA `(.L_x_144) ;  /* 0xffffffb000c07947 */ /* 0x000fea000383ffff */
.L_x_53:
[----:B------:R-:W-:-:S07]  /*79f0*/  MOV R0, UR5 ;  /* 0x0000000500007c02 */ /* 0x000fce0008000f00 */
.L_x_145:
[----:B-1----:R1:W2:Y:S02]  /*7a00*/  SYNCS.PHASECHK.TRANS64.TRYWAIT P0, [R0+URZ], R3 ;  /* 0x00000003000075a7 */ /* 0x0022a400080011ff */
[----:B--2---:R-:W-:Y:S05]  /*7a10*/  @!P0 NANOSLEEP.SYNCS 0x989680 ;  /* 0x009896800000895d */ /* 0x004fea0003900000 */
[----:B------:R-:W2:Y:S02]  /*7a20*/  @!P0 SYNCS.PHASECHK.TRANS64 P0, [R0+URZ], R3 ;  /* 0x00000003000085a7 */ /* 0x000ea400080010ff */
[----:B--2---:R-:W-:Y:S05]  /*7a30*/  @!P0 BRA `(.L_x_145) ;  /* 0xfffffffc00f08947 */ /* 0x004fea000383ffff */
[----:B------:R-:W-:Y:S05]  /*7a40*/  BRA `(.L_x_146) ;  /* 0xffffffb000cc7947 */ /* 0x000fea000383ffff */
.L_x_54:
[----:B------:R-:W-:-:S07]  /*7a50*/  MOV R0, UR5 ;  /* 0x0000000500007c02 */ /* 0x000fce0008000f00 */
.L_x_147:
[----:B-1----:R1:W2:Y:S02]  /*7a60*/  SYNCS.PHASECHK.TRANS64.TRYWAIT P0, [R0+URZ], R3 ;  /* 0x00000003000075a7 */ /* 0x0022a400080011ff */
[----:B--2---:R-:W-:Y:S05]  /*7a70*/  @!P0 NANOSLEEP.SYNCS 0x989680 ;  /* 0x009896800000895d */ /* 0x004fea0003900000 */
[----:B------:R-:W2:Y:S02]  /*7a80*/  @!P0 SYNCS.PHASECHK.TRANS64 P0, [R0+URZ], R3 ;  /* 0x00000003000085a7 */ /* 0x000ea400080010ff */
[----:B--2---:R-:W-:Y:S05]  /*7a90*/  @!P0 BRA `(.L_x_147) ;  /* 0xfffffffc00f08947 */ /* 0x004fea000383ffff */
[----:B------:R-:W-:Y:S05]  /*7aa0*/  BRA `(.L_x_148) ;  /* 0xffffffb000d87947 */ /* 0x000fea000383ffff */
.L_x_55:
[----:B------:R-:W-:-:S07]  /*7ab0*/  MOV R0, UR5 ;  /* 0x0000000500007c02 */ /* 0x000fce0008000f00 */
.L_x_149:
[----:B-1----:R1:W2:Y:S02]  /*7ac0*/  SYNCS.PHASECHK.TRANS64.TRYWAIT P0, [R0+URZ], R3 ;  /* 0x00000003000075a7 */ /* 0x0022a400080011ff */
[----:B--2---:R-:W-:Y:S05]  /*7ad0*/  @!P0 NANOSLEEP.SYNCS 0x989680 ;  /* 0x009896800000895d */ /* 0x004fea0003900000 */
[----:B------:R-:W2:Y:S02]  /*7ae0*/  @!P0 SYNCS.PHASECHK.TRANS64 P0, [R0+URZ], R3 ;  /* 0x00000003000085a7 */ /* 0x000ea400080010ff */
[----:B--2---:R-:W-:Y:S05]  /*7af0*/  @!P0 BRA `(.L_x_149) ;  /* 0xfffffffc00f08947 */ /* 0x004fea000383ffff */
[----:B------:R-:W-:Y:S05]  /*7b00*/  BRA `(.L_x_150) ;  /* 0xffffffb000e47947 */ /* 0x000fea000383ffff */
.L_x_56:
[----:B------:R-:W-:-:S07]  /*7b10*/  MOV R0, UR5 ;  /* 0x0000000500007c02 */ /* 0x000fce0008000f00 */
.L_x_151:
[----:B-1----:R1:W2:Y:S02]  /*7b20*/  SYNCS.PHASECHK.TRANS64.TRYWAIT P0, [R0+URZ], R3 ;  /* 0x00000003000075a7 */ /* 0x0022a400080011ff */
[----:B--2---:R-:W-:Y:S05]  /*7b30*/  @!P0 NANOSLEEP.SYNCS 0x989680 ;  /* 0x009896800000895d */ /* 0x004fea0003900000 */
[----:B------:R-:W2:Y:S02]  /*7b40*/  @!P0 SYNCS.PHASECHK.TRANS64 P0, [R0+URZ], R3 ;  /* 0x00000003000085a7 */ /* 0x000ea400080010ff */
[----:B--2---:R-:W-:Y:S05]  /*7b50*/  @!P0 BRA `(.L_x_151) ;  /* 0xfffffffc00f08947 */ /* 0x004fea000383ffff */
[----:B------:R-:W-:Y:S05]  /*7b60*/  BRA `(.L_x_152) ;  /* 0xffffffb000f07947 */ /* 0x000fea000383ffff */
.L_x_57:
[----:B------:R-:W-:-:S07]  /*7b70*/  MOV R0, UR5 ;  /* 0x0000000500007c02 */ /* 0x000fce0008000f00 */
.L_x_153:
[----:B-1----:R1:W2:Y:S02]  /*7b80*/  SYNCS.PHASECHK.TRANS64.TRYWAIT P0, [R0+URZ], R3 ;  /* 0x00000003000075a7 */ /* 0x0022a400080011ff */
[----:B--2---:R-:W-:Y:S05]  /*7b90*/  @!P0 NANOSLEEP.SYNCS 0x989680 ;  /* 0x009896800000895d */ /* 0x004fea0003900000 */
[----:B------:R-:W2:Y:S02]  /*7ba0*/  @!P0 SYNCS.PHASECHK.TRANS64 P0, [R0+URZ], R3 ;  /* 0x00000003000085a7 */ /* 0x000ea400080010ff */
[----:B--2---:R-:W-:Y:S05]  /*7bb0*/  @!P0 BRA `(.L_x_153) ;  /* 0xfffffffc00f08947 */ /* 0x004fea000383ffff */
[----:B------:R-:W-:Y:S05]  /*7bc0*/  BRA `(.L_x_154) ;  /* 0xffffffb000fc7947 */ /* 0x000fea000383ffff */
.L_x_60:
[----:B-1----:R1:W2:Y:S02]  /*7bd0*/  SYNCS.PHASECHK.TRANS64.TRYWAIT P0, [R2+URZ+0x180], R4 ;  /* 0x00018004020075a7 */ /* 0x0022a400080011ff */
[----:B--2---:R-:W-:Y:S05]  /*7be0*/  @!P0 NANOSLEEP.SYNCS 0x989680 ;  /* 0x009896800000895d */ /* 0x004fea0003900000 */
[----:B------:R-:W2:Y:S02]  /*7bf0*/  @!P0 SYNCS.PHASECHK.TRANS64 P0, [R2+URZ+0x180], R4 ;  /* 0x00018004020085a7 */ /* 0x000ea400080010ff */
[----:B--2---:R-:W-:Y:S05]  /*7c00*/  @!P0 BRA `(.L_x_60) ;  /* 0xfffffffc00f08947 */ /* 0x004fea000383ffff */
[----:B------:R-:W-:Y:S05]  /*7c10*/  BRA `(.L_x_155) ;  /* 0xffffffb400587947 */ /* 0x000fea000383ffff */
.L_x_61:
[----:B------:R-:W-:-:S07]  /*7c20*/  MOV R2, UR4 ;  /* 0x0000000400027c02 */ /* 0x000fce0008000f00 */
.L_x_156:
[----:B-1----:R1:W2:Y:S02]  /*7c30*/  SYNCS.PHASECHK.TRANS64.TRYWAIT P0, [R2+URZ+0x130], R5 ;  /* 0x00013005020075a7 */ /* 0x0022a400080011ff */
[----:B--2---:R-:W-:Y:S05]  /*7c40*/  @!P0 NANOSLEEP.SYNCS 0x989680 ;  /* 0x009896800000895d */ /* 0x004fea0003900000 */
[----:B------:R-:W2:Y:S02]  /*7c50*/  @!P0 SYNCS.PHASECHK.TRANS64 P0, [R2+URZ+0x130], R5 ;  /* 0x00013005020085a7 */ /* 0x000ea400080010ff */
[----:B--2---:R-:W-:Y:S05]  /*7c60*/  @!P0 BRA `(.L_x_156) ;  /* 0xfffffffc00f08947 */ /* 0x004fea000383ffff */
[----:B------:R-:W-:Y:S05]  /*7c70*/  BRA `(.L_x_157) ;  /* 0xffffffb400687947 */ /* 0x000fea000383ffff */
.L_x_62:
[----:B-1----:R1:W2:Y:S02]  /*7c80*/  SYNCS.PHASECHK.TRANS64.TRYWAIT P1, [R2+URZ+0x120], R4 ;  /* 0x00012004020075a7 */ /* 0x0022a400080211ff */
[----:B--2---:R-:W-:Y:S05]  /*7c90*/  @!P1 NANOSLEEP.SYNCS 0x989680 ;  /* 0x009896800000995d */ /* 0x004fea0003900000 */
[----:B------:R-:W2:Y:S02]  /*7ca0*/  @!P1 SYNCS.PHASECHK.TRANS64 P1, [R2+URZ+0x120], R4 ;  /* 0x00012004020095a7 */ /* 0x000ea400080210ff */
[----:B--2---:R-:W-:Y:S05]  /*7cb0*/  @!P1 BRA `(.L_x_62) ;  /* 0xfffffffc00f09947 */ /* 0x004fea000383ffff */
[----:B------:R-:W-:Y:S05]  /*7cc0*/  BRA `(.L_x_158) ;  /* 0xffffffb400987947 */ /* 0x000fea000383ffff */
.L_x_65:
[----:B------:R-:W-:-:S07]  /*7cd0*/  MOV R0, UR4 ;  /* 0x0000000400007c02 */ /* 0x000fce0008000f00 */
.L_x_159:
[----:B-1----:R1:W2:Y:S02]  /*7ce0*/  SYNCS.PHASECHK.TRANS64.TRYWAIT P0, [R0+URZ+0x130], R2 ;  /* 0x00013002000075a7 */ /* 0x0022a400080011ff */
[----:B--2---:R-:W-:Y:S05]  /*7cf0*/  @!P0 NANOSLEEP.SYNCS 0x989680 ;  /* 0x009896800000895d */ /* 0x004fea0003900000 */
[----:B------:R-:W2:Y:S02]  /*7d00*/  @!P0 SYNCS.PHASECHK.TRANS64 P0, [R0+URZ+0x130], R2 ;  /* 0x00013002000085a7 */ /* 0x000ea400080010ff */
[----:B--2---:R-:W-:Y:S05]  /*7d10*/  @!P0 BRA `(.L_x_159) ;  /* 0xfffffffc00f08947 */ /* 0x004fea000383ffff */
[----:B------:R-:W-:Y:S05]  /*7d20*/  BRA `(.L_x_64) ;  /* 0xffffffb400ec7947 */ /* 0x000fea000383ffff */
.L_x_72:
[----:B-1----:R1:W2:Y:S02]  /*7d30*/  SYNCS.PHASECHK.TRANS64.TRYWAIT P1, [R0+URZ+0x120], R2 ;  /* 0x00012002000075a7 */ /* 0x0022a400080211ff */
[----:B--2---:R-:W-:Y:S05]  /*7d40*/  @!P1 NANOSLEEP.SYNCS 0x989680 ;  /* 0x009896800000995d */ /* 0x004fea0003900000 */
[----:B------:R-:W2:Y:S02]  /*7d50*/  @!P1 SYNCS.PHASECHK.TRANS64 P1, [R0+URZ+0x120], R2 ;  /* 0x00012002000095a7 */ /* 0x000ea400080210ff */
[----:B--2---:R-:W-:Y:S05]  /*7d60*/  @!P1 BRA `(.L_x_72) ;  /* 0xfffffffc00f09947 */ /* 0x004fea000383ffff */
[----:B------:R-:W-:Y:S05]  /*7d70*/  BRA `(.L_x_160) ;  /* 0xffffffbc00607947 */ /* 0x000fea000383ffff */
.L_x_73:
[----:B------:R-:W-:-:S07]  /*7d80*/  MOV R2, UR31 ;  /* 0x0000001f00027c02 */ /* 0x000fce0008000f00 */
.L_x_161:
[----:B-1----:R1:W2:Y:S02]  /*7d90*/  SYNCS.PHASECHK.TRANS64.TRYWAIT P0, [R2+URZ+0x160], R0 ;  /* 0x00016000020075a7 */ /* 0x0022a400080011ff */
[----:B--2---:R-:W-:Y:S05]  /*7da0*/  @!P0 NANOSLEEP.SYNCS 0x989680 ;  /* 0x009896800000895d */ /* 0x004fea0003900000 */
[----:B------:R-:W2:Y:S02]  /*7db0*/  @!P0 SYNCS.PHASECHK.TRANS64 P0, [R2+URZ+0x160], R0 ;  /* 0x00016000020085a7 */ /* 0x000ea400080010ff */
[----:B--2---:R-:W-:Y:S05]  /*7dc0*/  @!P0 BRA `(.L_x_161) ;  /* 0xfffffffc00f08947 */ /* 0x004fea000383ffff */
[----:B------:R-:W-:Y:S05]  /*7dd0*/  BRA `(.L_x_162) ;  /* 0xffffffbc00ac7947 */ /* 0x000fea000383ffff */
.L_x_76:
[----:B------:R-:W-:Y:S07]  /*7de0*/  MOV R0, UR7 ;  /* 0x0000000700007c02 */ /* 0x000fee0008000f00 */
.L_x_163:
[----:B-1----:R1:W2:Y:S02]  /*7df0*/  SYNCS.PHASECHK.TRANS64.TRYWAIT P0, [R0+URZ], R2 ;  /* 0x00000002000075a7 */ /* 0x0022a400080011ff */
[----:B--2---:R-:W-:Y:S05]  /*7e00*/  @!P0 NANOSLEEP.SYNCS 0x989680 ;  /* 0x009896800000895d */ /* 0x004fea0003900000 */
[----:B------:R-:W2:Y:S02]  /*7e10*/  @!P0 SYNCS.PHASECHK.TRANS64 P0, [R0+URZ], R2 ;  /* 0x00000002000085a7 */ /* 0x000ea400080010ff */
[----:B--2---:R-:W-:Y:S05]  /*7e20*/  @!P0 BRA `(.L_x_163) ;  /* 0xfffffffc00f08947 */ /* 0x004fea000383ffff */
[----:B------:R-:W-:Y:S05]  /*7e30*/  BRA `(.L_x_75) ;  /* 0xffffffbc00c87947 */ /* 0x000fea000383ffff */
.L_x_79:
[----:B------:R-:W-:-:S07]  /*7e40*/  MOV R0, UR4 ;  /* 0x0000000400007c02 */ /* 0x000fce0008000f00 */
.L_x_164:
[----:B--2---:R2:W4:Y:S02]  /*7e50*/  SYNCS.PHASECHK.TRANS64.TRYWAIT P0, [R0+URZ], R2 ;  /* 0x00000002000075a7 */ /* 0x00452400080011ff */
[----:B----4-:R-:W-:Y:S05]  /*7e60*/  @!P0 NANOSLEEP.SYNCS 0x989680 ;  /* 0x009896800000895d */ /* 0x010fea0003900000 */
[----:B------:R-:W4:Y:S02]  /*7e70*/  @!P0 SYNCS.PHASECHK.TRANS64 P0, [R0+URZ], R2 ;  /* 0x00000002000085a7 */ /* 0x000f2400080010ff */
[----:B----4-:R-:W-:Y:S05]  /*7e80*/  @!P0 BRA `(.L_x_164) ;  /* 0xfffffffc00f08947 */ /* 0x010fea000383ffff */
[----:B------:R-:W-:Y:S05]  /*7e90*/  BRA `(.L_x_165) ;  /* 0xffffffc000a47947 */ /* 0x000fea000383ffff */
.L_x_80:
[----:B------:R-:W-:-:S07]  /*7ea0*/  MOV R0, UR5 ;  /* 0x0000000500007c02 */ /* 0x000fce0008000f00 */
.L_x_166:
[----:B-1----:R1:W2:Y:S02]  /*7eb0*/  SYNCS.PHASECHK.TRANS64.TRYWAIT P0, [R0+URZ], R3 ;  /* 0x00000003000075a7 */ /* 0x0022a400080011ff */
[----:B--2---:R-:W-:Y:S05]  /*7ec0*/  @!P0 NANOSLEEP.SYNCS 0x989680 ;  /* 0x009896800000895d */ /* 0x004fea0003900000 */
[----:B------:R-:W2:Y:S02]  /*7ed0*/  @!P0 SYNCS.PHASECHK.TRANS64 P0, [R0+URZ], R3 ;  /* 0x00000003000085a7 */ /* 0x000ea400080010ff */
[----:B--2---:R-:W-:Y:S05]  /*7ee0*/  @!P0 BRA `(.L_x_166) ;  /* 0xfffffffc00f08947 */ /* 0x004fea000383ffff */
[----:B------:R-:W-:Y:S05]  /*7ef0*/  BRA `(.L_x_167) ;  /* 0xffffffc000b07947 */ /* 0x000fea000383ffff */
.L_x_81:
[----:B------:R-:W-:-:S07]  /*7f00*/  MOV R0, UR5 ;  /* 0x0000000500007c02 */ /* 0x000fce0008000f00 */
.L_x_168:
[----:B-1----:R1:W2:Y:S02]  /*7f10*/  SYNCS.PHASECHK.TRANS64.TRYWAIT P0, [R0+URZ], R3 ;  /* 0x00000003000075a7 */ /* 0x0022a400080011ff */
[----:B--2---:R-:W-:Y:S05]  /*7f20*/  @!P0 NANOSLEEP.SYNCS 0x989680 ;  /* 0x009896800000895d */ /* 0x004fea0003900000 */
[----:B------:R-:W2:Y:S02]  /*7f30*/  @!P0 SYNCS.PHASECHK.TRANS64 P0, [R0+URZ], R3 ;  /* 0x00000003000085a7 */ /* 0x000ea400080010ff */
[----:B--2---:R-:W-:Y:S05]  /*7f40*/  @!P0 BRA `(.L_x_168) ;  /* 0xfffffffc00f08947 */ /* 0x004fea000383ffff */
[----:B------:R-:W-:Y:S05]  /*7f50*/  BRA `(.L_x_169) ;  /* 0xffffffc000bc7947 */ /* 0x000fea000383ffff */
.L_x_82:
[----:B-1----:R-:W-:-:S07]  /*7f60*/  MOV R0, UR4 ;  /* 0x0000000400007c02 */ /* 0x002fce0008000f00 */
.L_x_170:
[----:B-1----:R1:W2:Y:S02]  /*7f70*/  SYNCS.PHASECHK.TRANS64.TRYWAIT P0, [R0+URZ], R2 ;  /* 0x00000002000075a7 */ /* 0x0022a400080011ff */
[----:B--2---:R-:W-:Y:S05]  /*7f80*/  @!P0 NANOSLEEP.SYNCS 0x989680 ;  /* 0x009896800000895d */ /* 0x004fea0003900000 */
[----:B------:R-:W2:Y:S02]  /*7f90*/  @!P0 SYNCS.PHASECHK.TRANS64 P0, [R0+URZ], R2 ;  /* 0x00000002000085a7 */ /* 0x000ea400080010ff */
[----:B--2---:R-:W-:Y:S05]  /*7fa0*/  @!P0 BRA `(.L_x_170) ;  /* 0xfffffffc00f08947 */ /* 0x004fea000383ffff */
[----:B------:R-:W-:Y:S05]  /*7fb0*/  BRA `(.L_x_171) ;  /* 0xffffffc000c87947 */ /* 0x000fea000383ffff */
.L_x_87:
[----:B--2---:R2:W3:Y:S02]  /*7fc0*/  SYNCS.PHASECHK.TRANS64.TRYWAIT P0, [R3+URZ+0x120], R0 ;  /* 0x00012000030075a7 */ /* 0x0044e400080011ff */
[----:B---3--:R-:W-:Y:S05]  /*7fd0*/  @!P0 NANOSLEEP.SYNCS 0x989680 ;  /* 0x009896800000895d */ /* 0x008fea0003900000 */
[----:B------:R-:W3:Y:S02]  /*7fe0*/  @!P0 SYNCS.PHASECHK.TRANS64 P0, [R3+URZ+0x120], R0 ;  /* 0x00012000030085a7 */ /* 0x000ee400080010ff */
[----:B---3--:R-:W-:Y:S05]  /*7ff0*/  @!P0 BRA `(.L_x_87) ;  /* 0xfffffffc00f08947 */ /* 0x008fea000383ffff */
[----:B------:R-:W-:Y:S05]  /*8000*/  BRA `(.L_x_172) ;  /* 0xffffffc400ec7947 */ /* 0x000fea000383ffff */
.L_x_90:
[----:B--2---:R-:W-:Y:S07]  /*8010*/  MOV R0, UR6 ;  /* 0x0000000600007c02 */ /* 0x004fee0008000f00 */
.L_x_173:
[----:B--2---:R2:W3:Y:S02]  /*8020*/  SYNCS.PHASECHK.TRANS64.TRYWAIT P1, [R0+URZ+0x118], R2 ;  /* 0x00011802000075a7 */ /* 0x0044e400080211ff */
[----:B---3--:R-:W-:Y:S05]  /*8030*/  @!P1 NANOSLEEP.SYNCS 0x989680 ;  /* 0x009896800000995d */ /* 0x008fea0003900000 */
[----:B------:R-:W3:Y:S02]  /*8040*/  @!P1 SYNCS.PHASECHK.TRANS64 P1, [R0+URZ+0x118], R2 ;  /* 0x00011802000095a7 */ /* 0x000ee400080210ff */
[----:B---3--:R-:W-:Y:S05]  /*8050*/  @!P1 BRA `(.L_x_173) ;  /* 0xfffffffc00f09947 */ /* 0x008fea000383ffff */
[----:B------:R-:W-:Y:S05]  /*8060*/  BRA `(.L_x_89) ;  /* 0xffffffcc005c7947 */ /* 0x000fea000383ffff */
.L_x_93:
[----:B------:R-:W-:Y:S07]  /*8070*/  MOV R2, UR5 ;  /* 0x0000000500027c02 */ /* 0x000fee0008000f00 */
.L_x_174:
[----:B--2---:R2:W3:Y:S02]  /*8080*/  SYNCS.PHASECHK.TRANS64.TRYWAIT P2, [R2+URZ+0x100], R0 ;  /* 0x00010000020075a7 */ /* 0x0044e400080411ff */
[----:B---3--:R-:W-:Y:S05]  /*8090*/  @!P2 NANOSLEEP.SYNCS 0x989680 ;  /* 0x009896800000a95d */ /* 0x008fea0003900000 */
[----:B------:R-:W3:Y:S02]  /*80a0*/  @!P2 SYNCS.PHASECHK.TRANS64 P2, [R2+URZ+0x100], R0 ;  /* 0x000100000200a5a7 */ /* 0x000ee400080410ff */
[----:B---3--:R-:W-:Y:S05]  /*80b0*/  @!P2 BRA `(.L_x_174) ;  /* 0xfffffffc00f0a947 */ /* 0x008fea000383ffff */
[----:B------:R-:W-:Y:S05]  /*80c0*/  BRA `(.L_x_175) ;  /* 0xffffffcc00b87947 */ /* 0x000fea000383ffff */
.L_x_95:
[----:B------:R-:W-:-:S07]  /*80d0*/  MOV R0, UR4 ;  /* 0x0000000400007c02 */ /* 0x000fce0008000f00 */
.L_x_176:
[----:B---3--:R3:W4:Y:S02]  /*80e0*/  SYNCS.PHASECHK.TRANS64.TRYWAIT P0, [R0+URZ], R2 ;  /* 0x00000002000075a7 */ /* 0x00872400080011ff */
[----:B----4-:R-:W-:Y:S05]  /*80f0*/  @!P0 NANOSLEEP.SYNCS 0x989680 ;  /* 0x009896800000895d */ /* 0x010fea0003900000 */
[----:B------:R-:W4:Y:S02]  /*8100*/  @!P0 SYNCS.PHASECHK.TRANS64 P0, [R0+URZ], R2 ;  /* 0x00000002000085a7 */ /* 0x000f2400080010ff */
[----:B----4-:R-:W-:Y:S05]  /*8110*/  @!P0 BRA `(.L_x_176) ;  /* 0xfffffffc00f08947 */ /* 0x010fea000383ffff */
[----:B------:R-:W-:Y:S05]  /*8120*/  BRA `(.L_x_177) ;  /* 0xffffffd000847947 */ /* 0x000fea000383ffff */
.L_x_97:
[----:B--2---:R2:W3:Y:S02]  /*8130*/  SYNCS.PHASECHK.TRANS64.TRYWAIT P0, [R8+URZ+0x120], R0 ;  /* 0x00012000080075a7 */ /* 0x0044e400080011ff */
[----:B---3--:R-:W-:Y:S05]  /*8140*/  @!P0 NANOSLEEP.SYNCS 0x989680 ;  /* 0x009896800000895d */ /* 0x008fea0003900000 */
[----:B------:R-:W3:Y:S02]  /*8150*/  @!P0 SYNCS.PHASECHK.TRANS64 P0, [R8+URZ+0x120], R0 ;  /* 0x00012000080085a7 */ /* 0x000ee400080010ff */
[----:B---3--:R-:W-:Y:S05]  /*8160*/  @!P0 BRA `(.L_x_97) ;  /* 0xfffffffc00f08947 */ /* 0x008fea000383ffff */
[----:B------:R-:W-:Y:S05]  /*8170*/  BRA `(.L_x_178) ;  /* 0xffffffd4005c7947 */ /* 0x000fea000383ffff */
.L_x_107:
[----:B-1----:R1:W2:Y:S02]  /*8180*/  SYNCS.PHASECHK.TRANS64.TRYWAIT P1, [R0+URZ+0xf0], R3 ;  /* 0x0000f003000075a7 */ /* 0x0022a400080211ff */
[----:B--2---:R-:W-:Y:S05]  /*8190*/  @!P1 NANOSLEEP.SYNCS 0x989680 ;  /* 0x009896800000995d */ /* 0x004fea0003900000 */
[----:B------:R-:W2:Y:S02]  /*81a0*/  @!P1 SYNCS.PHASECHK.TRANS64 P1, [R0+URZ+0xf0], R3 ;  /* 0x0000f003000095a7 */ /* 0x000ea400080210ff */
[----:B--2---:R-:W-:Y:S05]  /*81b0*/  @!P1 BRA `(.L_x_107) ;  /* 0xfffffffc00f09947 */ /* 0x004fea000383ffff */
[----:B------:R-:W-:Y:S05]  /*81c0*/  BRA `(.L_x_106) ;  /* 0xffffffe000847947 */ /* 0x000fea000383ffff */
.L_x_109:
[----:B-1----:R1:W3:Y:S02]  /*81d0*/  SYNCS.PHASECHK.TRANS64.TRYWAIT P1, [R17+URZ+0x140], R4 ;  /* 0x00014004110075a7 */ /* 0x0022e400080211ff */
[----:B---3--:R-:W-:Y:S05]  /*81e0*/  @!P1 NANOSLEEP.SYNCS 0x989680 ;  /* 0x009896800000995d */ /* 0x008fea0003900000 */
[----:B------:R-:W3:Y:S02]  /*81f0*/  @!P1 SYNCS.PHASECHK.TRANS64 P1, [R17+URZ+0x140], R4 ;  /* 0x00014004110095a7 */ /* 0x000ee400080210ff */
[----:B---3--:R-:W-:Y:S05]  /*8200*/  @!P1 BRA `(.L_x_109) ;  /* 0xfffffffc00f09947 */ /* 0x008fea000383ffff */
[----:B------:R-:W-:Y:S05]  /*8210*/  BRA `(.L_x_108) ;  /* 0xffffffe000d87947 */ /* 0x000fea000383ffff */
        .weak           $__internal_0_$__cuda_sm10x_tcgen05_guardrail_trap_col_being_dealloced_not_returned_by_alloc
        .type           $__internal_0_$__cuda_sm10x_tcgen05_guardrail_trap_col_being_dealloced_not_returned_by_alloc,@function
        .size           $__internal_0_$__cuda_sm10x_tcgen05_guardrail_trap_col_being_dealloced_not_returned_by_alloc,($__internal_1_$__cuda_sm10x_tcgen05_guardrail_trap_phase_invalid_during_alloc - $__internal_0_$__cuda_sm10x_tcgen05_guardrail_trap_col_being_dealloced_not_returned_by_alloc)
$__internal_0_$__cuda_sm10x_tcgen05_guardrail_trap_col_being_dealloced_not_returned_by_alloc:
[----:B------:R-:W-:Y:S05]  /*8220*/  BPT.TRAP 0x1 ;  /* 0x000000040000795c */ /* 0x000fea0000300000 */
[----:B------:R-:W-:-:S04]  /*8230*/  HFMA2 R3, -RZ, RZ, 0, 0 ;  /* 0x00000000ff037431 */ /* 0x000fc800000001ff */
[----:B------:R-:W-:Y:S05]  /*8240*/  RET.REL.NODEC R2 `(_ZN7cutlass13device_kernelINS_4gemm6kernel13GemmUniversalIN4cute5tupleIJiiiiEEENS1_10collective13CollectiveMmaINS1_35MainloopSm100TmaUmmaWarpSpecializedILi15ELi2ELi4ENS5_IJNS4_1CILi2EEENSA_ILi1EEESC_EEEEENS5_IJNSA_ILi64EEENSA_ILi48EEESF_EEENS_10bfloat16_tENS5_IJlSC_lEEESI_SJ_NS4_8TiledMMAINS4_8MMA_AtomIJNS4_20SM100_MMA_F16BF16_SSISI_SI_fLi64ELi48ELNS4_4UMMA5MajorE0ELSO_0ELNSN_7ScaleInE0ELSP_0EEEEEENS4_6LayoutINS5_IJSC_SC_SC_EEENS5_IJNSA_ILi0EEESU_SU_EEEEENS5_IJNS4_10UnderscoreESX_SX_EEEEENS4_13SM90_TMA_LOADENS4_14ComposedLayoutINS4_7SwizzleILi3ELi4ELi3EEENS4_18smem_ptr_flag_bitsILi16EEENSS_INS5_IJNSA_ILi8EEESF_EEENS5_IJSF_SC_EEEEEEEvNS4_8identityENS4_23SM90_TMA_LOAD_MULTICASTES1A_vS1B_EENS_8epilogue10collective18CollectiveEpilogueINS1E_23Sm100TmaWarpSpecializedILi2ELi1ELi24ELb1ELb0EEEJSH_NS5_IJNSS_ISF_SC_EENSS_ISG_SC_EEEEESI_SJ_SI_SJ_NS1E_6fusion15FusionCallbacksIS1I_NS1M_17LinearCombinationISI_fSI_fLNS_15FloatRoundStyleE2EEESH_S1L_JEEENS4_5SM1004TMEM4LOAD26SM100_TMEM_LOAD_16dp256b2xES10_NS11_INS12_ILi1ELi4ELi3EEES15_NSS_INS5_IJS16_NSA_ILi16EEEEEENS5_IJS1X_SC_EEEEEEENS4_17SM75_U32x4_LDSM_NENS4_14SM90_TMA_STOREES21_NS4_17SM90_U32x4_STSM_NENS4_39AutoVectorizingCopyWithAssumedAlignmentILi128EEEEEEvvEEEEvNT_6ParamsE) ;  /* 0xffffff7c026c7950 */ /* 0x000fea0003c3ffff */
        .weak           $__internal_1_$__cuda_sm10x_tcgen05_guardrail_trap_phase_invalid_during_alloc
        .type           $__internal_1_$__cuda_sm10x_tcgen05_guardrail_trap_phase_invalid_during_alloc,@function
        .size           $__internal_1_$__cuda_sm10x_tcgen05_guardrail_trap_phase_invalid_during_alloc,($__internal_2_$__cuda_sm10x_tcgen05_guardrail_trap_unallocated_columns_being_dealloced - $__internal_1_$__cuda_sm10x_tcgen05_guardrail_trap_phase_invalid_during_alloc)
$__internal_1_$__cuda_sm10x_tcgen05_guardrail_trap_phase_invalid_during_alloc:
[----:B------:R-:W-:Y:S05]  /*8250*/  BPT.TRAP 0x1 ;  /* 0x000000040000795c */ /* 0x000fea0000300000 */
[----:B------:R-:W-:-:S04]  /*8260*/  MOV R5, 0x0 ;  /* 0x0000000000057802 */ /* 0x000fc80000000f00 */
[----:B------:R-:W-:Y:S05]  /*8270*/  RET.REL.NODEC R4 `(_ZN7cutlass13device_kernelINS_4gemm6kernel13GemmUniversalIN4cute5tupleIJiiiiEEENS1_10collective13CollectiveMmaINS1_35MainloopSm100TmaUmmaWarpSpecializedILi15ELi2ELi4ENS5_IJNS4_1CILi2EEENSA_ILi1EEESC_EEEEENS5_IJNSA_ILi64EEENSA_ILi48EEESF_EEENS_10bfloat16_tENS5_IJlSC_lEEESI_SJ_NS4_8TiledMMAINS4_8MMA_AtomIJNS4_20SM100_MMA_F16BF16_SSISI_SI_fLi64ELi48ELNS4_4UMMA5MajorE0ELSO_0ELNSN_7ScaleInE0ELSP_0EEEEEENS4_6LayoutINS5_IJSC_SC_SC_EEENS5_IJNSA_ILi0EEESU_SU_EEEEENS5_IJNS4_10UnderscoreESX_SX_EEEEENS4_13SM90_TMA_LOADENS4_14ComposedLayoutINS4_7SwizzleILi3ELi4ELi3EEENS4_18smem_ptr_flag_bitsILi16EEENSS_INS5_IJNSA_ILi8EEESF_EEENS5_IJSF_SC_EEEEEEEvNS4_8identityENS4_23SM90_TMA_LOAD_MULTICASTES1A_vS1B_EENS_8epilogue10collective18CollectiveEpilogueINS1E_23Sm100TmaWarpSpecializedILi2ELi1ELi24ELb1ELb0EEEJSH_NS5_IJNSS_ISF_SC_EENSS_ISG_SC_EEEEESI_SJ_SI_SJ_NS1E_6fusion15FusionCallbacksIS1I_NS1M_17LinearCombinationISI_fSI_fLNS_15FloatRoundStyleE2EEESH_S1L_JEEENS4_5SM1004TMEM4LOAD26SM100_TMEM_LOAD_16dp256b2xES10_NS11_INS12_ILi1ELi4ELi3EEES15_NSS_INS5_IJS16_NSA_ILi16EEEEEENS5_IJS1X_SC_EEEEEEENS4_17SM75_U32x4_LDSM_NENS4_14SM90_TMA_STOREES21_NS4_17SM90_U32x4_STSM_NENS4_39AutoVectorizingCopyWithAssumedAlignmentILi128EEEEEEvvEEEEvNT_6ParamsE) ;  /* 0xffffff7c04607950 */ /* 0x000fea0003c3ffff */
        .weak           $__internal_2_$__cuda_sm10x_tcgen05_guardrail_trap_unallocated_columns_being_dealloced
        .type           $__internal_2_$__cuda_sm10x_tcgen05_guardrail_trap_unallocated_columns_being_dealloced,@function
        .size           $__internal_2_$__cuda_sm10x_tcgen05_guardrail_trap_unallocated_columns_being_dealloced,(.L_x_180 - $__internal_2_$__cuda_sm10x_tcgen05_guardrail_trap_unallocated_columns_being_dealloced)
$__internal_2_$__cuda_sm10x_tcgen05_guardrail_trap_unallocated_columns_being_dealloced:
[----:B------:R-:W-:Y:S05]  /*8280*/  BPT.TRAP 0x1 ;  /* 0x000000040000795c */ /* 0x000fea0000300000 */
[----:B------:R-:W-:-:S04]  /*8290*/  HFMA2 R3, -RZ, RZ, 0, 0 ;  /* 0x00000000ff037431 */ /* 0x000fc800000001ff */
[----:B------:R-:W-:Y:S05]  /*82a0*/  RET.REL.NODEC R2 `(_ZN7cutlass13device_kernelINS_4gemm6kernel13GemmUniversalIN4cute5tupleIJiiiiEEENS1_10collective13CollectiveMmaINS1_35MainloopSm100TmaUmmaWarpSpecializedILi15ELi2ELi4ENS5_IJNS4_1CILi2EEENSA_ILi1EEESC_EEEEENS5_IJNSA_ILi64EEENSA_ILi48EEESF_EEENS_10bfloat16_tENS5_IJlSC_lEEESI_SJ_NS4_8TiledMMAINS4_8MMA_AtomIJNS4_20SM100_MMA_F16BF16_SSISI_SI_fLi64ELi48ELNS4_4UMMA5MajorE0ELSO_0ELNSN_7ScaleInE0ELSP_0EEEEEENS4_6LayoutINS5_IJSC_SC_SC_EEENS5_IJNSA_ILi0EEESU_SU_EEEEENS5_IJNS4_10UnderscoreESX_SX_EEEEENS4_13SM90_TMA_LOADENS4_14ComposedLayoutINS4_7SwizzleILi3ELi4ELi3EEENS4_18smem_ptr_flag_bitsILi16EEENSS_INS5_IJNSA_ILi8EEESF_EEENS5_IJSF_SC_EEEEEEEvNS4_8identityENS4_23SM90_TMA_LOAD_MULTICASTES1A_vS1B_EENS_8epilogue10collective18CollectiveEpilogueINS1E_23Sm100TmaWarpSpecializedILi2ELi1ELi24ELb1ELb0EEEJSH_NS5_IJNSS_ISF_SC_EENSS_ISG_SC_EEEEESI_SJ_SI_SJ_NS1E_6fusion15FusionCallbacksIS1I_NS1M_17LinearCombinationISI_fSI_fLNS_15FloatRoundStyleE2EEESH_S1L_JEEENS4_5SM1004TMEM4LOAD26SM100_TMEM_LOAD_16dp256b2xES10_NS11_INS12_ILi1ELi4ELi3EEES15_NSS_INS5_IJS16_NSA_ILi16EEEEEENS5_IJS1X_SC_EEEEEEENS4_17SM75_U32x4_LDSM_NENS4_14SM90_TMA_STOREES21_NS4_17SM90_U32x4_STSM_NENS4_39AutoVectorizingCopyWithAssumedAlignmentILi128EEEEEEvvEEEEvNT_6ParamsE) ;  /* 0xffffff7c02547950 */ /* 0x000fea0003c3ffff */
.L_x_179:
[----:B------:R-:W-:-:S00]  /*82b0*/  BRA `(.L_x_179) ;  /* 0xfffffffc00fc7947 */ /* 0x000fc0000383ffff */
[----:B------:R-:W-:-:S00]  /*82c0*/  NOP ;  /* 0x0000000000007918 */ /* 0x000fc00000000000 */
        /* <DEDUP_REMOVED lines=11> */
.L_x_180:


//--------------------- .nv.global.init           --------------------------
	.section	.nv.global.init,"aw",@progbits
.nv.global.init:
	.type		$str$27,@object
	.size		$str$27,($str$28 - $str$27)
$str$27:
        /*0000*/ 	.byte	0x28, 0x61, 0x64, 0x64, 0x72, 0x65, 0x73, 0x73, 0x20, 0x26, 0x20, 0x6d, 0x61, 0x73, 0x6b, 0x29
        /*0010*/ 	.byte	0x20, 0x3d, 0x3d, 0x20, 0x30, 0x00
	.type		$str$28,@object
	.size		$str$28,($str$26 - $str$28)
$str$28:
        /*0016*/ 	.byte	0x2f, 0x74, 0x6d, 0x70, 0x2f, 0x63, 0x75, 0x74, 0x6c, 0x61, 0x73, 0x73, 0x5f, 0x73, 0x77, 0x65
        /*0026*/ 	.byte	0x65, 0x70, 0x5f, 0x73, 0x72, 0x63, 0x2f, 0x69, 0x6e, 0x63, 0x6c, 0x75, 0x64, 0x65, 0x2f, 0x63
        /*0036*/ 	.byte	0x75, 0x74, 0x65, 0x2f, 0x70, 0x6f, 0x69, 0x6e, 0x74, 0x65, 0x72, 0x5f, 0x66, 0x6c, 0x61, 0x67
        /*0046*/ 	.byte	0x67, 0x65, 0x64, 0x2e, 0x68, 0x70, 0x70, 0x00
	.type		$str$26,@object
	.size		$str$26,($str$25 - $str$26)
$str$26:
        /*004e*/ 	.byte	0x2f, 0x74, 0x6d, 0x70, 0x2f, 0x63, 0x75, 0x74, 0x6c, 0x61, 0x73, 0x73, 0x5f, 0x73, 0x77, 0x65
        /*005e*/ 	.byte	0x65, 0x70, 0x5f, 0x73, 0x72, 0x63, 0x2f, 0x69, 0x6e, 0x63, 0x6c, 0x75, 0x64, 0x65, 0x2f, 0x63
        /*006e*/ 	.byte	0x75, 0x74, 0x65, 0x2f, 0x61, 0x74, 0x6f, 0x6d, 0x2f, 0x63, 0x6f, 0x70, 0x79, 0x5f, 0x74, 0x72
        /*007e*/ 	.byte	0x61, 0x69, 0x74, 0x73, 0x5f, 0x73, 0x6d, 0x31, 0x30, 0x30, 0x2e, 0x68, 0x70, 0x70, 0x00
	.type		$str$25,@object
	.size		$str$25,(__unnamed_1 - $str$25)
$str$25:
        /*008d*/ 	.byte	0x28, 0x28, 0x75, 0x69, 0x6e, 0x74, 0x33, 0x32, 0x5f, 0x74, 0x28, 0x74, 0x68, 0x72, 0x65, 0x61
        /*009d*/ 	.byte	0x64, 0x49, 0x64, 0x78, 0x2e, 0x78, 0x29, 0x20, 0x2f, 0x20, 0x33, 0x32, 0x29, 0x20, 0x25, 0x20
        /*00ad*/ 	.byte	0x34, 0x29, 0x20, 0x3d, 0x3d, 0x20, 0x28, 0x28, 0x28, 0x74, 0x6d, 0x65, 0x6d, 0x5f, 0x61, 0x64
        /*00bd*/ 	.byte	0x64, 0x72, 0x20, 0x3e, 0x3e, 0x20, 0x31, 0x36, 0x29, 0x20, 0x2f, 0x20, 0x33, 0x32, 0x29, 0x20
        /*00cd*/ 	.byte	0x25, 0x20, 0x34, 0x29, 0x00
	.type		__unnamed_1,@object
	.size		__unnamed_1,(__unnamed_2 - __unnamed_1)
__unnamed_1:
        /*00d2*/ 	.byte	0x61, 0x75, 0x74, 0x6f, 0x20, 0x63, 0x75, 0x74, 0x65, 0x3a, 0x3a, 0x61, 0x73, 0x5f, 0x70, 0x6f
        /* <DEDUP_REMOVED lines=24> */
        /*0262*/ 	.byte	0x43, 0x3c, 0x33, 0x30, 0x37, 0x32, 0x3e, 0x3e, 0x3e, 0x3e, 0x5d, 0x00
	.type		__unnamed_2,@object
	.size		__unnamed_2,(.L_2 - __unnamed_2)
__unnamed_2:
        /* <DEDUP_REMOVED lines=42> */
        /*050e*/ 	.byte	0x3e, 0x5d, 0x00
.L_2:


//--------------------- .nv.shared._ZN7cutlass13device_kernelINS_4gemm6kernel13GemmUniversalIN4cute5tupleIJiiiiEEENS1_10collective13CollectiveMmaINS1_35MainloopSm100TmaUmmaWarpSpecializedILi15ELi2ELi4ENS5_IJNS4_1CILi2EEENSA_ILi1EEESC_EEEEENS5_IJNSA_ILi64EEENSA_ILi48EEESF_EEENS_10bfloat16_tENS5_IJlSC_lEEESI_SJ_NS4_8TiledMMAINS4_8MMA_AtomIJNS4_20SM100_MMA_F16BF16_SSISI_SI_fLi64ELi48ELNS4_4UMMA5MajorE0ELSO_0ELNSN_7ScaleInE0ELSP_0EEEEEENS4_6LayoutINS5_IJSC_SC_SC_EEENS5_IJNSA_ILi0EEESU_SU_EEEEENS5_IJNS4_10UnderscoreESX_SX_EEEEENS4_13SM90_TMA_LOADENS4_14ComposedLayoutINS4_7SwizzleILi3ELi4ELi3EEENS4_18smem_ptr_flag_bitsILi16EEENSS_INS5_IJNSA_ILi8EEESF_EEENS5_IJSF_SC_EEEEEEEvNS4_8identityENS4_23SM90_TMA_LOAD_MULTICASTES1A_vS1B_EENS_8epilogue10collective18CollectiveEpilogueINS1E_23Sm100TmaWarpSpecializedILi2ELi1ELi24ELb1ELb0EEEJSH_NS5_IJNSS_ISF_SC_EENSS_ISG_SC_EEEEESI_SJ_SI_SJ_NS1E_6fusion15FusionCallbacksIS1I_NS1M_17LinearCombinationISI_fSI_fLNS_15FloatRoundStyleE2EEESH_S1L_JEEENS4_5SM1004TMEM4LOAD26SM100_TMEM_LOAD_16dp256b2xES10_NS11_INS12_ILi1ELi4ELi3EEES15_NSS_INS5_IJS16_NSA_ILi16EEEEEENS5_IJS1X_SC_EEEEEEENS4_17SM75_U32x4_LDSM_NENS4_14SM90_TMA_STOREES21_NS4_17SM90_U32x4_STSM_NENS4_39AutoVectorizingCopyWithAssumedAlignmentILi128EEEEEEvvEEEEvNT_6ParamsE --------------------------
	.section	.nv.shared._ZN7cutlass13device_kernelINS_4gemm6kernel13GemmUniversalIN4cute5tupleIJiiiiEEENS1_10collective13CollectiveMmaINS1_35MainloopSm100TmaUmmaWarpSpecializedILi15ELi2ELi4ENS5_IJNS4_1CILi2EEENSA_ILi1EEESC_EEEEENS5_IJNSA_ILi64EEENSA_ILi48EEESF_EEENS_10bfloat16_tENS5_IJlSC_lEEESI_SJ_NS4_8TiledMMAINS4_8MMA_AtomIJNS4_20SM100_MMA_F16BF16_SSISI_SI_fLi64ELi48ELNS4_4UMMA5MajorE0ELSO_0ELNSN_7ScaleInE0ELSP_0EEEEEENS4_6LayoutINS5_IJSC_SC_SC_EEENS5_IJNSA_ILi0EEESU_SU_EEEEENS5_IJNS4_10UnderscoreESX_SX_EEEEENS4_13SM90_TMA_LOADENS4_14ComposedLayoutINS4_7SwizzleILi3ELi4ELi3EEENS4_18smem_ptr_flag_bitsILi16EEENSS_INS5_IJNSA_ILi8EEESF_EEENS5_IJSF_SC_EEEEEEEvNS4_8identityENS4_23SM90_TMA_LOAD_MULTICASTES1A_vS1B_EENS_8epilogue10collective18CollectiveEpilogueINS1E_23Sm100TmaWarpSpecializedILi2ELi1ELi24ELb1ELb0EEEJSH_NS5_IJNSS_ISF_SC_EENSS_ISG_SC_EEEEESI_SJ_SI_SJ_NS1E_6fusion15FusionCallbacksIS1I_NS1M_17LinearCombinationISI_fSI_fLNS_15FloatRoundStyleE2EEESH_S1L_JEEENS4_5SM1004TMEM4LOAD26SM100_TMEM_LOAD_16dp256b2xES10_NS11_INS12_ILi1ELi4ELi3EEES15_NSS_INS5_IJS16_NSA_ILi16EEEEEENS5_IJS1X_SC_EEEEEEENS4_17SM75_U32x4_LDSM_NENS4_14SM90_TMA_STOREES21_NS4_17SM90_U32x4_STSM_NENS4_39AutoVectorizingCopyWithAssumedAlignmentILi128EEEEEEvvEEEEvNT_6ParamsE,"aw",@nobits
	.sectionflags	@""
	.align	16
	.zero		1024


//--------------------- .nv.shared.reserved.0     --------------------------
	.section	.nv.shared.reserved.0,"aw",@nobits
	.weak		__nv_reservedSMEM_offset_0_alias
	.size		__nv_reservedSMEM_offset_0_alias, 0, 64
	.other		__nv_reservedSMEM_offset_0_alias,@"STO_CUDA_RESERVED_SHARED STV_DEFAULT"
__nv_reservedSMEM_offset_0_alias:
	.zero		0
.nv.shared.reserved.0:
	.zero		64
	.weak		__nv_reservedSMEM_tcgen05_partition
	.type		__nv_reservedSMEM_tcgen05_partition,@object
	.size		__nv_reservedSMEM_tcgen05_partition,(.L_0 - __nv_reservedSMEM_tcgen05_partition)
__nv_reservedSMEM_tcgen05_partition:
	.zero		32
.L_0:


//--------------------- .nv.global                --------------------------
	.section	.nv.global,"aw",@nobits
.nv.global:
	.type		_ZN39_INTERNAL_4549e377_4_k_cu_d3fbacf5_84094cute1_E,@object
	.size		_ZN39_INTERNAL_4549e377_4_k_cu_d3fbacf5_84094cute1_E,(_ZN39_INTERNAL_4549e377_4_k_cu_d3fbacf5_84094cuda3std3__45__cpo6cbeginE - _ZN39_INTERNAL_4549e377_4_k_cu_d3fbacf5_84094cute1_E)
_ZN39_INTERNAL_4549e377_4_k_cu_d3fbacf5_84094cute1_E:
	.zero		1
	.type		_ZN39_INTERNAL_4549e377_4_k_cu_d3fbacf5_84094cuda3std3__45__cpo6cbeginE,@object
	.size		_ZN39_INTERNAL_4549e377_4_k_cu_d3fbacf5_84094cuda3std3__45__cpo6cbeginE,(_ZN39_INTERNAL_4549e377_4_k_cu_d3fbacf5_84094cuda3std3__48in_placeE - _ZN39_INTERNAL_4549e377_4_k_cu_d3fbacf5_84094cuda3std3__45__cpo6cbeginE)
_ZN39_INTERNAL_4549e377_4_k_cu_d3fbacf5_84094cuda3std3__45__cpo6cbeginE:
	.zero		1
	.type		_ZN39_INTERNAL_4549e377_4_k_cu_d3fbacf5_84094cuda3std3__48in_placeE,@object
	.size		_ZN39_INTERNAL_4549e377_4_k_cu_d3fbacf5_84094cuda3std3__48in_placeE,(_ZN39_INTERNAL_4549e377_4_k_cu_d3fbacf5_84094cuda3std6ranges3__45__cpo9iter_moveE - _ZN39_INTERNAL_4549e377_4_k_cu_d3fbacf5_84094cuda3std3__48in_placeE)
_ZN39_INTERNAL_4549e377_4_k_cu_d3fbacf5_84094cuda3std3__48in_placeE:
	.zero		1
	.type		_ZN39_INTERNAL_4549e377_4_k_cu_d3fbacf5_84094cuda3std6ranges3__45__cpo9iter_moveE,@object
	.size		_ZN39_INTERNAL_4549e377_4_k_cu_d3fbacf5_84094cuda3std6ranges3__45__cpo9iter_moveE,(_ZN39_INTERNAL_4549e377_4_k_cu_d3fbacf5_84094cuda3std3__45__cpo5beginE - _ZN39_INTERNAL_4549e377_4_k_cu_d3fbacf5_84094cuda3std6ranges3__45__cpo9iter_moveE)
_ZN39_INTERNAL_4549e377_4_k_cu_d3fbacf5_84094cuda3std6ranges3__45__cpo9iter_moveE:
	.zero		1
	.type		_ZN39_INTERNAL_4549e377_4_k_cu_d3fbacf5_84094cuda3std3__45__cpo5beginE,@object
	.size		_ZN39_INTERNAL_4549e377_4_k_cu_d3fbacf5_84094cuda3std3__45__cpo5beginE,(_ZN39_INTERNAL_4549e377_4_k_cu_d3fbacf5_84094cuda3std3__441_GLOBAL__N__4549e377_4_k_cu_d3fbacf5_84096ignoreE - _ZN39_INTERNAL_4549e377_4_k_cu_d3fbacf5_84094cuda3std3__45__cpo5beginE)
_ZN39_INTERNAL_4549e377_4_k_cu_d3fbacf5_84094cuda3std3__45__cpo5beginE:
	.zero		1
	.type		_ZN39_INTERNAL_4549e377_4_k_cu_d3fbacf5_84094cuda3std3__441_GLOBAL__N__4549e377_4_k_cu_d3fbacf5_84096ignoreE,@object
	.size		_ZN39_INTERNAL_4549e377_4_k_cu_d3fbacf5_84094cuda3std3__441_GLOBAL__N__4549e377_4_k_cu_d3fbacf5_84096ignoreE,(_ZN39_INTERNAL_4549e377_4_k_cu_d3fbacf5_84094cute7productE - _ZN39_INTERNAL_4549e377_4_k_cu_d3fbacf5_84094cuda3std3__441_GLOBAL__N__4549e377_4_k_cu_d3fbacf5_84096ignoreE)
_ZN39_INTERNAL_4549e377_4_k_cu_d3fbacf5_84094cuda3std3__441_GLOBAL__N__4549e377_4_k_cu_d3fbacf5_84096ignoreE:
	.zero		1
	.type		_ZN39_INTERNAL_4549e377_4_k_cu_d3fbacf5_84094cute7productE,@object
	.size		_ZN39_INTERNAL_4549e377_4_k_cu_d3fbacf5_84094cute7productE,(_ZN39_INTERNAL_4549e377_4_k_cu_d3fbacf5_84094cuda3std3__45__cpo3endE - _ZN39_INTERNAL_4549e377_4_k_cu_d3fbacf5_84094cute7productE)
_ZN39_INTERNAL_4549e377_4_k_cu_d3fbacf5_84094cute7productE:
	.zero		1
	.type		_ZN39_INTERNAL_4549e377_4_k_cu_d3fbacf5_84094cuda3std3__45__cpo3endE,@object
	.size		_ZN39_INTERNAL_4549e377_4_k_cu_d3fbacf5_84094cuda3std3__45__cpo3endE,(_ZN39_INTERNAL_4549e377_4_k_cu_d3fbacf5_84094cuda3std3__419piecewise_constructE - _ZN39_INTERNAL_4549e377_4_k_cu_d3fbacf5_84094cuda3std3__45__cpo3endE)
_ZN39_INTERNAL_4549e377_4_k_cu_d3fbacf5_84094cuda3std3__45__cpo3endE:
	.zero		1
	.type		_ZN39_INTERNAL_4549e377_4_k_cu_d3fbacf5_84094cuda3std3__419piecewise_constructE,@object
	.size		_ZN39_INTERNAL_4549e377_4_k_cu_d3fbacf5_84094cuda3std3__419piecewise_constructE,(_ZN39_INTERNAL_4549e377_4_k_cu_d3fbacf5_84094cuda3std3__45__cpo4cendE - _ZN39_INTERNAL_4549e377_4_k_cu_d3fbacf5_84094cuda3std3__419piecewise_constructE)
_ZN39_INTERNAL_4549e377_4_k_cu_d3fbacf5_84094cuda3std3__419piecewise_constructE:
	.zero		1
	.type		_ZN39_INTERNAL_4549e377_4_k_cu_d3fbacf5_84094cuda3std3__45__cpo4cendE,@object
	.size		_ZN39_INTERNAL_4549e377_4_k_cu_d3fbacf5_84094cuda3std3__45__cpo4cendE,(_ZN39_INTERNAL_4549e377_4_k_cu_d3fbacf5_84094cuda3std6ranges3__45__cpo4swapE - _ZN39_INTERNAL_4549e377_4_k_cu_d3fbacf5_84094cuda3std3__45__cpo4cendE)
_ZN39_INTERNAL_4549e377_4_k_cu_d3fbacf5_84094cuda3std3__45__cpo4cendE:
	.zero		1
	.type		_ZN39_INTERNAL_4549e377_4_k_cu_d3fbacf5_84094cuda3std6ranges3__45__cpo4swapE,@object
	.size		_ZN39_INTERNAL_4549e377_4_k_cu_d3fbacf5_84094cuda3std6ranges3__45__cpo4swapE,(.L_10 - _ZN39_INTERNAL_4549e377_4_k_cu_d3fbacf5_84094cuda3std6ranges3__45__cpo4swapE)
_ZN39_INTERNAL_4549e377_4_k_cu_d3fbacf5_84094cuda3std6ranges3__45__cpo4swapE:
	.zero		1
.L_10:


//--------------------- .nv.constant0._ZN7cutlass13device_kernelINS_4gemm6kernel13GemmUniversalIN4cute5tupleIJiiiiEEENS1_10collective13CollectiveMmaINS1_35MainloopSm100TmaUmmaWarpSpecializedILi15ELi2ELi4ENS5_IJNS4_1CILi2EEENSA_ILi1EEESC_EEEEENS5_IJNSA_ILi64EEENSA_ILi48EEESF_EEENS_10bfloat16_tENS5_IJlSC_lEEESI_SJ_NS4_8TiledMMAINS4_8MMA_AtomIJNS4_20SM100_MMA_F16BF16_SSISI_SI_fLi64ELi48ELNS4_4UMMA5MajorE0ELSO_0ELNSN_7ScaleInE0ELSP_0EEEEEENS4_6LayoutINS5_IJSC_SC_SC_EEENS5_IJNSA_ILi0EEESU_SU_EEEEENS5_IJNS4_10UnderscoreESX_SX_EEEEENS4_13SM90_TMA_LOADENS4_14ComposedLayoutINS4_7SwizzleILi3ELi4ELi3EEENS4_18smem_ptr_flag_bitsILi16EEENSS_INS5_IJNSA_ILi8EEESF_EEENS5_IJSF_SC_EEEEEEEvNS4_8identityENS4_23SM90_TMA_LOAD_MULTICASTES1A_vS1B_EENS_8epilogue10collective18CollectiveEpilogueINS1E_23Sm100TmaWarpSpecializedILi2ELi1ELi24ELb1ELb0EEEJSH_NS5_IJNSS_ISF_SC_EENSS_ISG_SC_EEEEESI_SJ_SI_SJ_NS1E_6fusion15FusionCallbacksIS1I_NS1M_17LinearCombinationISI_fSI_fLNS_15FloatRoundStyleE2EEESH_S1L_JEEENS4_5SM1004TMEM4LOAD26SM100_TMEM_LOAD_16dp256b2xES10_NS11_INS12_ILi1ELi4ELi3EEES15_NSS_INS5_IJS16_NSA_ILi16EEEEEENS5_IJS1X_SC_EEEEEEENS4_17SM75_U32x4_LDSM_NENS4_14SM90_TMA_STOREES21_NS4_17SM90_U32x4_STSM_NENS4_39AutoVectorizingCopyWithAssumedAlignmentILi128EEEEEEvvEEEEvNT_6ParamsE --------------------------
	.section	.nv.constant0._ZN7cutlass13device_kernelINS_4gemm6kernel13GemmUniversalIN4cute5tupleIJiiiiEEENS1_10collective13CollectiveMmaINS1_35MainloopSm100TmaUmmaWarpSpecializedILi15ELi2ELi4ENS5_IJNS4_1CILi2EEENSA_ILi1EEESC_EEEEENS5_IJNSA_ILi64EEENSA_ILi48EEESF_EEENS_10bfloat16_tENS5_IJlSC_lEEESI_SJ_NS4_8TiledMMAINS4_8MMA_AtomIJNS4_20SM100_MMA_F16BF16_SSISI_SI_fLi64ELi48ELNS4_4UMMA5MajorE0ELSO_0ELNSN_7ScaleInE0ELSP_0EEEEEENS4_6LayoutINS5_IJSC_SC_SC_EEENS5_IJNSA_ILi0EEESU_SU_EEEEENS5_IJNS4_10UnderscoreESX_SX_EEEEENS4_13SM90_TMA_LOADENS4_14ComposedLayoutINS4_7SwizzleILi3ELi4ELi3EEENS4_18smem_ptr_flag_bitsILi16EEENSS_INS5_IJNSA_ILi8EEESF_EEENS5_IJSF_SC_EEEEEEEvNS4_8identityENS4_23SM90_TMA_LOAD_MULTICASTES1A_vS1B_EENS_8epilogue10collective18CollectiveEpilogueINS1E_23Sm100TmaWarpSpecializedILi2ELi1ELi24ELb1ELb0EEEJSH_NS5_IJNSS_ISF_SC_EENSS_ISG_SC_EEEEESI_SJ_SI_SJ_NS1E_6fusion15FusionCallbacksIS1I_NS1M_17LinearCombinationISI_fSI_fLNS_15FloatRoundStyleE2EEESH_S1L_JEEENS4_5SM1004TMEM4LOAD26SM100_TMEM_LOAD_16dp256b2xES10_NS11_INS12_ILi1ELi4ELi3EEES15_NSS_INS5_IJS16_NSA_ILi16EEEEEENS5_IJS1X_SC_EEEEEEENS4_17SM75_U32x4_LDSM_NENS4_14SM90_TMA_STOREES21_NS4_17SM90_U32x4_STSM_NENS4_39AutoVectorizingCopyWithAssumedAlignmentILi128EEEEEEvvEEEEvNT_6ParamsE,"a",@progbits
	.sectionflags	@""
	.align	4
.nv.constant0._ZN7cutlass13device_kernelINS_4gemm6kernel13GemmUniversalIN4cute5tupleIJiiiiEEENS1_10collective13CollectiveMmaINS1_35MainloopSm100TmaUmmaWarpSpecializedILi15ELi2ELi4ENS5_IJNS4_1CILi2EEENSA_ILi1EEESC_EEEEENS5_IJNSA_ILi64EEENSA_ILi48EEESF_EEENS_10bfloat16_tENS5_IJlSC_lEEESI_SJ_NS4_8TiledMMAINS4_8MMA_AtomIJNS4_20SM100_MMA_F16BF16_SSISI_SI_fLi64ELi48ELNS4_4UMMA5MajorE0ELSO_0ELNSN_7ScaleInE0ELSP_0EEEEEENS4_6LayoutINS5_IJSC_SC_SC_EEENS5_IJNSA_ILi0EEESU_SU_EEEEENS5_IJNS4_10UnderscoreESX_SX_EEEEENS4_13SM90_TMA_LOADENS4_14ComposedLayoutINS4_7SwizzleILi3ELi4ELi3EEENS4_18smem_ptr_flag_bitsILi16EEENSS_INS5_IJNSA_ILi8EEESF_EEENS5_IJSF_SC_EEEEEEEvNS4_8identityENS4_23SM90_TMA_LOAD_MULTICASTES1A_vS1B_EENS_8epilogue10collective18CollectiveEpilogueINS1E_23Sm100TmaWarpSpecializedILi2ELi1ELi24ELb1ELb0EEEJSH_NS5_IJNSS_ISF_SC_EENSS_ISG_SC_EEEEESI_SJ_SI_SJ_NS1E_6fusion15FusionCallbacksIS1I_NS1M_17LinearCombinationISI_fSI_fLNS_15FloatRoundStyleE2EEESH_S1L_JEEENS4_5SM1004TMEM4LOAD26SM100_TMEM_LOAD_16dp256b2xES10_NS11_INS12_ILi1ELi4ELi3EEES15_NSS_INS5_IJS16_NSA_ILi16EEEEEENS5_IJS1X_SC_EEEEEEENS4_17SM75_U32x4_LDSM_NENS4_14SM90_TMA_STOREES21_NS4_17SM90_U32x4_STSM_NENS4_39AutoVectorizingCopyWithAssumedAlignmentILi128EEEEEEvvEEEEvNT_6ParamsE:
	.zero		2944


//--------------------- SYMBOLS --------------------------

	.type		.nv.reservedSmem.offset0,@object
	.size		.nv.reservedSmem.offset0,0x4
	.type		.nv.reservedSmem.cap,@object
	.size		.nv.reservedSmem.cap,0x4
	.type		__assertfail,@function
